//
// Generated by NVIDIA NVVM Compiler
//
// Compiler Build ID: CL-36424714
// Cuda compilation tools, release 13.0, V13.0.88
// Based on NVVM 20.0.0
//

.version 9.0
.target sm_100
.address_size 64

	// .globl	_Z17naive_cuda_matmulPfS_S_jjj
// _ZZ17tiled_cuda_matmulPfS_S_jjjjE2As has been demoted
// _ZZ17tiled_cuda_matmulPfS_S_jjjjE2Bs has been demoted

.visible .entry _Z17naive_cuda_matmulPfS_S_jjj(
	.param .u64 .ptr .align 1 _Z17naive_cuda_matmulPfS_S_jjj_param_0,
	.param .u64 .ptr .align 1 _Z17naive_cuda_matmulPfS_S_jjj_param_1,
	.param .u64 .ptr .align 1 _Z17naive_cuda_matmulPfS_S_jjj_param_2,
	.param .u32 _Z17naive_cuda_matmulPfS_S_jjj_param_3,
	.param .u32 _Z17naive_cuda_matmulPfS_S_jjj_param_4,
	.param .u32 _Z17naive_cuda_matmulPfS_S_jjj_param_5
)
{
	.reg .pred 	%p<13>;
	.reg .b32 	%r<92>;
	.reg .b32 	%f<68>;
	.reg .b64 	%rd<69>;

	ld.param.u64 	%rd3, [_Z17naive_cuda_matmulPfS_S_jjj_param_0];
	ld.param.u64 	%rd4, [_Z17naive_cuda_matmulPfS_S_jjj_param_1];
	ld.param.u64 	%rd5, [_Z17naive_cuda_matmulPfS_S_jjj_param_2];
	ld.param.u32 	%r46, [_Z17naive_cuda_matmulPfS_S_jjj_param_3];
	ld.param.u32 	%r44, [_Z17naive_cuda_matmulPfS_S_jjj_param_4];
	ld.param.u32 	%r45, [_Z17naive_cuda_matmulPfS_S_jjj_param_5];
	cvta.to.global.u64 	%rd1, %rd5;
	cvta.to.global.u64 	%rd2, %rd4;
	mov.u32 	%r47, %ctaid.y;
	mov.u32 	%r48, %ntid.y;
	mov.u32 	%r49, %tid.y;
	mad.lo.s32 	%r1, %r47, %r48, %r49;
	mov.u32 	%r50, %ctaid.x;
	mov.u32 	%r51, %ntid.x;
	mul.lo.s32 	%r2, %r50, %r51;
	mov.u32 	%r3, %tid.x;
	add.s32 	%r4, %r2, %r3;
	setp.ge.u32 	%p1, %r1, %r46;
	setp.ge.u32 	%p2, %r4, %r45;
	or.pred  	%p3, %p1, %p2;
	@%p3 bra 	$L__BB0_14;
	setp.eq.s32 	%p4, %r44, 0;
	mov.f32 	%f67, 0f00000000;
	@%p4 bra 	$L__BB0_13;
	mul.lo.s32 	%r5, %r44, %r1;
	and.b32  	%r6, %r44, 7;
	setp.lt.u32 	%p5, %r44, 8;
	mov.f32 	%f67, 0f00000000;
	mov.b32 	%r90, 0;
	@%p5 bra 	$L__BB0_5;
	and.b32  	%r90, %r44, -8;
	neg.s32 	%r88, %r90;
	add.s32 	%r53, %r3, %r45;
	add.s32 	%r87, %r53, %r2;
	shl.b32 	%r10, %r45, 3;
	shl.b32 	%r54, %r45, 1;
	add.s32 	%r86, %r4, %r54;
	mad.lo.s32 	%r85, %r45, 3, %r4;
	shl.b32 	%r55, %r45, 2;
	add.s32 	%r84, %r4, %r55;
	mad.lo.s32 	%r83, %r45, 5, %r4;
	mad.lo.s32 	%r82, %r45, 6, %r4;
	mad.lo.s32 	%r81, %r45, 7, %r4;
	add.s32 	%r79, %r5, 3;
	mov.f32 	%f67, 0f00000000;
	mov.u32 	%r80, %r4;
$L__BB0_4:
	.pragma "nounroll";
	add.s32 	%r56, %r79, -3;
	mul.wide.u32 	%rd6, %r56, 4;
	add.s64 	%rd7, %rd2, %rd6;
	ld.global.f32 	%f17, [%rd7];
	mul.wide.u32 	%rd8, %r80, 4;
	add.s64 	%rd9, %rd1, %rd8;
	ld.global.f32 	%f18, [%rd9];
	fma.rn.f32 	%f19, %f17, %f18, %f67;
	add.s32 	%r57, %r79, -2;
	mul.wide.u32 	%rd10, %r57, 4;
	add.s64 	%rd11, %rd2, %rd10;
	ld.global.f32 	%f20, [%rd11];
	mul.wide.u32 	%rd12, %r87, 4;
	add.s64 	%rd13, %rd1, %rd12;
	ld.global.f32 	%f21, [%rd13];
	fma.rn.f32 	%f22, %f20, %f21, %f19;
	add.s32 	%r58, %r79, -1;
	mul.wide.u32 	%rd14, %r58, 4;
	add.s64 	%rd15, %rd2, %rd14;
	ld.global.f32 	%f23, [%rd15];
	mul.wide.u32 	%rd16, %r86, 4;
	add.s64 	%rd17, %rd1, %rd16;
	ld.global.f32 	%f24, [%rd17];
	fma.rn.f32 	%f25, %f23, %f24, %f22;
	add.s32 	%r59, %r79, 4;
	mul.wide.u32 	%rd18, %r79, 4;
	add.s64 	%rd19, %rd2, %rd18;
	ld.global.f32 	%f26, [%rd19];
	mul.wide.u32 	%rd20, %r85, 4;
	add.s64 	%rd21, %rd1, %rd20;
	ld.global.f32 	%f27, [%rd21];
	fma.rn.f32 	%f28, %f26, %f27, %f25;
	add.s32 	%r60, %r79, 1;
	mul.wide.u32 	%rd22, %r60, 4;
	add.s64 	%rd23, %rd2, %rd22;
	ld.global.f32 	%f29, [%rd23];
	mul.wide.u32 	%rd24, %r84, 4;
	add.s64 	%rd25, %rd1, %rd24;
	ld.global.f32 	%f30, [%rd25];
	fma.rn.f32 	%f31, %f29, %f30, %f28;
	add.s32 	%r61, %r79, 2;
	mul.wide.u32 	%rd26, %r61, 4;
	add.s64 	%rd27, %rd2, %rd26;
	ld.global.f32 	%f32, [%rd27];
	mul.wide.u32 	%rd28, %r83, 4;
	add.s64 	%rd29, %rd1, %rd28;
	ld.global.f32 	%f33, [%rd29];
	fma.rn.f32 	%f34, %f32, %f33, %f31;
	add.s32 	%r62, %r79, 3;
	mul.wide.u32 	%rd30, %r62, 4;
	add.s64 	%rd31, %rd2, %rd30;
	ld.global.f32 	%f35, [%rd31];
	mul.wide.u32 	%rd32, %r82, 4;
	add.s64 	%rd33, %rd1, %rd32;
	ld.global.f32 	%f36, [%rd33];
	fma.rn.f32 	%f37, %f35, %f36, %f34;
	mul.wide.u32 	%rd34, %r59, 4;
	add.s64 	%rd35, %rd2, %rd34;
	ld.global.f32 	%f38, [%rd35];
	mul.wide.u32 	%rd36, %r81, 4;
	add.s64 	%rd37, %rd1, %rd36;
	ld.global.f32 	%f39, [%rd37];
	fma.rn.f32 	%f67, %f38, %f39, %f37;
	add.s32 	%r88, %r88, 8;
	add.s32 	%r87, %r87, %r10;
	add.s32 	%r86, %r86, %r10;
	add.s32 	%r85, %r85, %r10;
	add.s32 	%r84, %r84, %r10;
	add.s32 	%r83, %r83, %r10;
	add.s32 	%r82, %r82, %r10;
	add.s32 	%r81, %r81, %r10;
	add.s32 	%r80, %r80, %r10;
	add.s32 	%r79, %r79, 8;
	setp.ne.s32 	%p6, %r88, 0;
	@%p6 bra 	$L__BB0_4;
$L__BB0_5:
	setp.eq.s32 	%p7, %r6, 0;
	@%p7 bra 	$L__BB0_13;
	and.b32  	%r39, %r44, 3;
	setp.lt.u32 	%p8, %r6, 4;
	@%p8 bra 	$L__BB0_8;
	add.s32 	%r63, %r90, %r5;
	mul.wide.u32 	%rd38, %r63, 4;
	add.s64 	%rd39, %rd2, %rd38;
	ld.global.f32 	%f41, [%rd39];
	mad.lo.s32 	%r64, %r90, %r45, %r4;
	mul.wide.u32 	%rd40, %r64, 4;
	add.s64 	%rd41, %rd1, %rd40;
	ld.global.f32 	%f42, [%rd41];
	fma.rn.f32 	%f43, %f41, %f42, %f67;
	add.s32 	%r65, %r63, 1;
	mul.wide.u32 	%rd42, %r65, 4;
	add.s64 	%rd43, %rd2, %rd42;
	ld.global.f32 	%f44, [%rd43];
	add.s32 	%r66, %r64, %r45;
	mul.wide.u32 	%rd44, %r66, 4;
	add.s64 	%rd45, %rd1, %rd44;
	ld.global.f32 	%f45, [%rd45];
	fma.rn.f32 	%f46, %f44, %f45, %f43;
	add.s32 	%r67, %r63, 2;
	mul.wide.u32 	%rd46, %r67, 4;
	add.s64 	%rd47, %rd2, %rd46;
	ld.global.f32 	%f47, [%rd47];
	add.s32 	%r68, %r66, %r45;
	mul.wide.u32 	%rd48, %r68, 4;
	add.s64 	%rd49, %rd1, %rd48;
	ld.global.f32 	%f48, [%rd49];
	fma.rn.f32 	%f49, %f47, %f48, %f46;
	add.s32 	%r69, %r63, 3;
	mul.wide.u32 	%rd50, %r69, 4;
	add.s64 	%rd51, %rd2, %rd50;
	ld.global.f32 	%f50, [%rd51];
	add.s32 	%r70, %r68, %r45;
	mul.wide.u32 	%rd52, %r70, 4;
	add.s64 	%rd53, %rd1, %rd52;
	ld.global.f32 	%f51, [%rd53];
	fma.rn.f32 	%f67, %f50, %f51, %f49;
	add.s32 	%r90, %r90, 4;
$L__BB0_8:
	setp.eq.s32 	%p9, %r39, 0;
	@%p9 bra 	$L__BB0_13;
	setp.eq.s32 	%p10, %r39, 1;
	@%p10 bra 	$L__BB0_11;
	add.s32 	%r71, %r90, %r5;
	mul.wide.u32 	%rd54, %r71, 4;
	add.s64 	%rd55, %rd2, %rd54;
	ld.global.f32 	%f53, [%rd55];
	mad.lo.s32 	%r72, %r90, %r45, %r4;
	mul.wide.u32 	%rd56, %r72, 4;
	add.s64 	%rd57, %rd1, %rd56;
	ld.global.f32 	%f54, [%rd57];
	fma.rn.f32 	%f55, %f53, %f54, %f67;
	add.s32 	%r73, %r71, 1;
	mul.wide.u32 	%rd58, %r73, 4;
	add.s64 	%rd59, %rd2, %rd58;
	ld.global.f32 	%f56, [%rd59];
	add.s32 	%r74, %r72, %r45;
	mul.wide.u32 	%rd60, %r74, 4;
	add.s64 	%rd61, %rd1, %rd60;
	ld.global.f32 	%f57, [%rd61];
	fma.rn.f32 	%f67, %f56, %f57, %f55;
	add.s32 	%r90, %r90, 2;
$L__BB0_11:
	and.b32  	%r75, %r44, 1;
	setp.eq.b32 	%p11, %r75, 1;
	not.pred 	%p12, %p11;
	@%p12 bra 	$L__BB0_13;
	add.s32 	%r76, %r90, %r5;
	mul.wide.u32 	%rd62, %r76, 4;
	add.s64 	%rd63, %rd2, %rd62;
	ld.global.f32 	%f58, [%rd63];
	mad.lo.s32 	%r77, %r90, %r45, %r4;
	mul.wide.u32 	%rd64, %r77, 4;
	add.s64 	%rd65, %rd1, %rd64;
	ld.global.f32 	%f59, [%rd65];
	fma.rn.f32 	%f67, %f58, %f59, %f67;
$L__BB0_13:
	mad.lo.s32 	%r78, %r45, %r1, %r4;
	cvta.to.global.u64 	%rd66, %rd3;
	mul.wide.u32 	%rd67, %r78, 4;
	add.s64 	%rd68, %rd66, %rd67;
	st.global.f32 	[%rd68], %f67;
$L__BB0_14:
	ret;

}
	// .globl	_Z17tiled_cuda_matmulPfS_S_jjjj
.visible .entry _Z17tiled_cuda_matmulPfS_S_jjjj(
	.param .u64 .ptr .align 1 _Z17tiled_cuda_matmulPfS_S_jjjj_param_0,
	.param .u64 .ptr .align 1 _Z17tiled_cuda_matmulPfS_S_jjjj_param_1,
	.param .u64 .ptr .align 1 _Z17tiled_cuda_matmulPfS_S_jjjj_param_2,
	.param .u32 _Z17tiled_cuda_matmulPfS_S_jjjj_param_3,
	.param .u32 _Z17tiled_cuda_matmulPfS_S_jjjj_param_4,
	.param .u32 _Z17tiled_cuda_matmulPfS_S_jjjj_param_5,
	.param .u32 _Z17tiled_cuda_matmulPfS_S_jjjj_param_6
)
{
	.reg .pred 	%p<21>;
	.reg .b32 	%r<84>;
	.reg .b32 	%f<127>;
	.reg .b64 	%rd<14>;
	// demoted variable
	.shared .align 4 .b8 _ZZ17tiled_cuda_matmulPfS_S_jjjjE2As[4096];
	// demoted variable
	.shared .align 4 .b8 _ZZ17tiled_cuda_matmulPfS_S_jjjjE2Bs[4096];
	ld.param.u64 	%rd4, [_Z17tiled_cuda_matmulPfS_S_jjjj_param_1];
	ld.param.u64 	%rd5, [_Z17tiled_cuda_matmulPfS_S_jjjj_param_2];
	ld.param.u32 	%r35, [_Z17tiled_cuda_matmulPfS_S_jjjj_param_3];
	ld.param.u32 	%r36, [_Z17tiled_cuda_matmulPfS_S_jjjj_param_4];
	ld.param.u32 	%r37, [_Z17tiled_cuda_matmulPfS_S_jjjj_param_5];
	ld.param.u32 	%r38, [_Z17tiled_cuda_matmulPfS_S_jjjj_param_6];
	mov.u32 	%r39, %ctaid.y;
	mov.u32 	%r1, %tid.y;
	mad.lo.s32 	%r2, %r38, %r39, %r1;
	mov.u32 	%r40, %ctaid.x;
	mov.u32 	%r3, %tid.x;
	mad.lo.s32 	%r4, %r38, %r40, %r3;
	add.s32 	%r41, %r36, -1;
	add.s32 	%r5, %r41, %r38;
	setp.lt.u32 	%p1, %r5, %r41;
	mov.f32 	%f125, 0f00000000;
	@%p1 bra 	$L__BB1_20;
	shl.b32 	%r43, %r1, 7;
	mov.u32 	%r44, _ZZ17tiled_cuda_matmulPfS_S_jjjjE2As;
	add.s32 	%r6, %r44, %r43;
	mul.lo.s32 	%r7, %r2, %r36;
	shl.b32 	%r45, %r3, 2;
	mov.u32 	%r46, _ZZ17tiled_cuda_matmulPfS_S_jjjjE2Bs;
	add.s32 	%r8, %r46, %r45;
	max.u32 	%r47, %r38, 1;
	and.b32  	%r9, %r47, 15;
	and.b32  	%r10, %r47, 7;
	and.b32  	%r11, %r47, -16;
	and.b32  	%r12, %r47, 3;
	neg.s32 	%r13, %r11;
	div.u32 	%r14, %r5, %r38;
	cvta.to.global.u64 	%rd1, %rd4;
	cvta.to.global.u64 	%rd2, %rd5;
	mov.f32 	%f125, 0f00000000;
	mov.b32 	%r77, 0;
$L__BB1_2:
	setp.ge.u32 	%p2, %r2, %r35;
	mul.lo.s32 	%r16, %r77, %r38;
	add.s32 	%r17, %r16, %r3;
	setp.ge.u32 	%p3, %r17, %r36;
	mov.f32 	%f116, 0f00000000;
	or.pred  	%p4, %p2, %p3;
	@%p4 bra 	$L__BB1_4;
	add.s32 	%r48, %r17, %r7;
	mul.wide.u32 	%rd6, %r48, 4;
	add.s64 	%rd7, %rd1, %rd6;
	ld.global.f32 	%f116, [%rd7];
$L__BB1_4:
	setp.ge.u32 	%p5, %r4, %r37;
	add.s32 	%r50, %r6, %r45;
	st.shared.f32 	[%r50], %f116;
	add.s32 	%r18, %r16, %r1;
	setp.ge.u32 	%p6, %r18, %r36;
	mov.f32 	%f117, 0f00000000;
	or.pred  	%p7, %p5, %p6;
	@%p7 bra 	$L__BB1_6;
	mad.lo.s32 	%r51, %r18, %r37, %r4;
	mul.wide.u32 	%rd8, %r51, 4;
	add.s64 	%rd9, %rd2, %rd8;
	ld.global.f32 	%f117, [%rd9];
$L__BB1_6:
	setp.lt.u32 	%p8, %r38, 16;
	add.s32 	%r55, %r46, %r43;
	add.s32 	%r57, %r55, %r45;
	st.shared.f32 	[%r57], %f117;
	bar.sync 	0;
	mov.b32 	%r82, 0;
	@%p8 bra 	$L__BB1_9;
	mov.u32 	%r59, _ZZ17tiled_cuda_matmulPfS_S_jjjjE2As;
	add.s32 	%r60, %r43, %r59;
	add.s32 	%r79, %r60, 32;
	shl.b32 	%r61, %r3, 2;
	mov.u32 	%r62, _ZZ17tiled_cuda_matmulPfS_S_jjjjE2Bs;
	add.s32 	%r63, %r61, %r62;
	add.s32 	%r78, %r63, 1024;
	mov.u32 	%r80, %r13;
$L__BB1_8:
	.pragma "nounroll";
	ld.shared.f32 	%f26, [%r79+-32];
	ld.shared.f32 	%f27, [%r78+-1024];
	fma.rn.f32 	%f28, %f26, %f27, %f125;
	ld.shared.f32 	%f29, [%r79+-28];
	ld.shared.f32 	%f30, [%r78+-896];
	fma.rn.f32 	%f31, %f29, %f30, %f28;
	ld.shared.f32 	%f32, [%r79+-24];
	ld.shared.f32 	%f33, [%r78+-768];
	fma.rn.f32 	%f34, %f32, %f33, %f31;
	ld.shared.f32 	%f35, [%r79+-20];
	ld.shared.f32 	%f36, [%r78+-640];
	fma.rn.f32 	%f37, %f35, %f36, %f34;
	ld.shared.f32 	%f38, [%r79+-16];
	ld.shared.f32 	%f39, [%r78+-512];
	fma.rn.f32 	%f40, %f38, %f39, %f37;
	ld.shared.f32 	%f41, [%r79+-12];
	ld.shared.f32 	%f42, [%r78+-384];
	fma.rn.f32 	%f43, %f41, %f42, %f40;
	ld.shared.f32 	%f44, [%r79+-8];
	ld.shared.f32 	%f45, [%r78+-256];
	fma.rn.f32 	%f46, %f44, %f45, %f43;
	ld.shared.f32 	%f47, [%r79+-4];
	ld.shared.f32 	%f48, [%r78+-128];
	fma.rn.f32 	%f49, %f47, %f48, %f46;
	ld.shared.f32 	%f50, [%r79];
	ld.shared.f32 	%f51, [%r78];
	fma.rn.f32 	%f52, %f50, %f51, %f49;
	ld.shared.f32 	%f53, [%r79+4];
	ld.shared.f32 	%f54, [%r78+128];
	fma.rn.f32 	%f55, %f53, %f54, %f52;
	ld.shared.f32 	%f56, [%r79+8];
	ld.shared.f32 	%f57, [%r78+256];
	fma.rn.f32 	%f58, %f56, %f57, %f55;
	ld.shared.f32 	%f59, [%r79+12];
	ld.shared.f32 	%f60, [%r78+384];
	fma.rn.f32 	%f61, %f59, %f60, %f58;
	ld.shared.f32 	%f62, [%r79+16];
	ld.shared.f32 	%f63, [%r78+512];
	fma.rn.f32 	%f64, %f62, %f63, %f61;
	ld.shared.f32 	%f65, [%r79+20];
	ld.shared.f32 	%f66, [%r78+640];
	fma.rn.f32 	%f67, %f65, %f66, %f64;
	ld.shared.f32 	%f68, [%r79+24];
	ld.shared.f32 	%f69, [%r78+768];
	fma.rn.f32 	%f70, %f68, %f69, %f67;
	ld.shared.f32 	%f71, [%r79+28];
	ld.shared.f32 	%f72, [%r78+896];
	fma.rn.f32 	%f125, %f71, %f72, %f70;
	add.s32 	%r80, %r80, 16;
	add.s32 	%r79, %r79, 64;
	add.s32 	%r78, %r78, 2048;
	setp.ne.s32 	%p9, %r80, 0;
	mov.u32 	%r82, %r11;
	@%p9 bra 	$L__BB1_8;
$L__BB1_9:
	setp.eq.s32 	%p10, %r9, 0;
	@%p10 bra 	$L__BB1_19;
	add.s32 	%r64, %r9, -1;
	setp.lt.u32 	%p11, %r64, 7;
	@%p11 bra 	$L__BB1_12;
	shl.b32 	%r65, %r82, 2;
	add.s32 	%r66, %r6, %r65;
	ld.shared.f32 	%f74, [%r66];
	shl.b32 	%r67, %r82, 7;
	add.s32 	%r68, %r8, %r67;
	ld.shared.f32 	%f75, [%r68];
	fma.rn.f32 	%f76, %f74, %f75, %f125;
	ld.shared.f32 	%f77, [%r66+4];
	ld.shared.f32 	%f78, [%r68+128];
	fma.rn.f32 	%f79, %f77, %f78, %f76;
	ld.shared.f32 	%f80, [%r66+8];
	ld.shared.f32 	%f81, [%r68+256];
	fma.rn.f32 	%f82, %f80, %f81, %f79;
	ld.shared.f32 	%f83, [%r66+12];
	ld.shared.f32 	%f84, [%r68+384];
	fma.rn.f32 	%f85, %f83, %f84, %f82;
	ld.shared.f32 	%f86, [%r66+16];
	ld.shared.f32 	%f87, [%r68+512];
	fma.rn.f32 	%f88, %f86, %f87, %f85;
	ld.shared.f32 	%f89, [%r66+20];
	ld.shared.f32 	%f90, [%r68+640];
	fma.rn.f32 	%f91, %f89, %f90, %f88;
	ld.shared.f32 	%f92, [%r66+24];
	ld.shared.f32 	%f93, [%r68+768];
	fma.rn.f32 	%f94, %f92, %f93, %f91;
	ld.shared.f32 	%f95, [%r66+28];
	ld.shared.f32 	%f96, [%r68+896];
	fma.rn.f32 	%f125, %f95, %f96, %f94;
	add.s32 	%r82, %r82, 8;
$L__BB1_12:
	setp.eq.s32 	%p12, %r10, 0;
	@%p12 bra 	$L__BB1_19;
	add.s32 	%r69, %r10, -1;
	setp.lt.u32 	%p13, %r69, 3;
	@%p13 bra 	$L__BB1_15;
	shl.b32 	%r70, %r82, 2;
	add.s32 	%r71, %r6, %r70;
	ld.shared.f32 	%f98, [%r71];
	shl.b32 	%r72, %r82, 7;
	add.s32 	%r73, %r8, %r72;
	ld.shared.f32 	%f99, [%r73];
	fma.rn.f32 	%f100, %f98, %f99, %f125;
	ld.shared.f32 	%f101, [%r71+4];
	ld.shared.f32 	%f102, [%r73+128];
	fma.rn.f32 	%f103, %f101, %f102, %f100;
	ld.shared.f32 	%f104, [%r71+8];
	ld.shared.f32 	%f105, [%r73+256];
	fma.rn.f32 	%f106, %f104, %f105, %f103;
	ld.shared.f32 	%f107, [%r71+12];
	ld.shared.f32 	%f108, [%r73+384];
	fma.rn.f32 	%f125, %f107, %f108, %f106;
	add.s32 	%r82, %r82, 4;
$L__BB1_15:
	setp.eq.s32 	%p14, %r12, 0;
	@%p14 bra 	$L__BB1_19;
	setp.eq.s32 	%p15, %r12, 1;
	shl.b32 	%r74, %r82, 2;
	add.s32 	%r32, %r6, %r74;
	ld.shared.f32 	%f109, [%r32];
	shl.b32 	%r75, %r82, 7;
	add.s32 	%r33, %r8, %r75;
	ld.shared.f32 	%f110, [%r33];
	fma.rn.f32 	%f125, %f109, %f110, %f125;
	@%p15 bra 	$L__BB1_19;
	setp.eq.s32 	%p16, %r12, 2;
	ld.shared.f32 	%f111, [%r32+4];
	ld.shared.f32 	%f112, [%r33+128];
	fma.rn.f32 	%f125, %f111, %f112, %f125;
	@%p16 bra 	$L__BB1_19;
	ld.shared.f32 	%f113, [%r32+8];
	ld.shared.f32 	%f114, [%r33+256];
	fma.rn.f32 	%f125, %f113, %f114, %f125;
$L__BB1_19:
	bar.sync 	0;
	add.s32 	%r77, %r77, 1;
	setp.lt.u32 	%p17, %r77, %r14;
	@%p17 bra 	$L__BB1_2;
$L__BB1_20:
	setp.ge.u32 	%p18, %r2, %r35;
	setp.ge.u32 	%p19, %r4, %r37;
	or.pred  	%p20, %p18, %p19;
	@%p20 bra 	$L__BB1_22;
	ld.param.u64 	%rd13, [_Z17tiled_cuda_matmulPfS_S_jjjj_param_0];
	mad.lo.s32 	%r76, %r2, %r37, %r4;
	cvta.to.global.u64 	%rd10, %rd13;
	mul.wide.u32 	%rd11, %r76, 4;
	add.s64 	%rd12, %rd10, %rd11;
	st.global.f32 	[%rd12], %f125;
$L__BB1_22:
	ret;

}


// ===== COMPILED SASS (sm_100) =====

	.target	sm_100

	.elftype	@"ET_EXEC"


//--------------------- .note.nv.tkinfo           --------------------------
	.section	.note.nv.tkinfo,"",@"SHT_NOTE"
	.sectionflags	@"SHF_NOTE_NV_TKINFO"
	.tkinfo
        /*0018*/ 	.word	0x00000002
        /*0030*/ 	.string	""
        /*0030*/ 	.string	"ptxas"
        /*0030*/ 	.string	"Cuda compilation tools, release 13.0, V13.0.88"
        /*0030*/ 	.string	"Build cuda_13.0.r13.0/compiler.36424714_0"
        /*0030*/ 	.string	"-arch sm_100 -m 64 "



//--------------------- .note.nv.cuinfo           --------------------------
	.section	.note.nv.cuinfo,"",@"SHT_NOTE"
	.sectionflags	@"SHF_NOTE_NV_CUINFO"
        /*0018*/ 	.short	0x0002
        /*001a*/ 	.short	0x0064
        /*001c*/ 	.short	0x0082
	.zero		2


//--------------------- .nv.info                  --------------------------
	.section	.nv.info,"",@"SHT_CUDA_INFO"
	.align	4


	//----- nvinfo : EIATTR_REGCOUNT
	.align		4
        /*0000*/ 	.byte	0x04, 0x2f
        /*0002*/ 	.short	(.L_1 - .L_0)
	.align		4
.L_0:
        /*0004*/ 	.word	index@(_Z17naive_cuda_matmulPfS_S_jjj)
        /*0008*/ 	.word	0x00000020


	//----- nvinfo : EIATTR_FRAME_SIZE
	.align		4
.L_1:
        /*000c*/ 	.byte	0x04, 0x11
        /*000e*/ 	.short	(.L_3 - .L_2)
	.align		4
.L_2:
        /*0010*/ 	.word	index@(_Z17naive_cuda_matmulPfS_S_jjj)
        /*0014*/ 	.word	0x00000000


	//----- nvinfo : EIATTR_REGCOUNT
	.align		4
.L_3:
        /*0018*/ 	.byte	0x04, 0x2f
        /*001a*/ 	.short	(.L_5 - .L_4)
	.align		4
.L_4:
        /*001c*/ 	.word	index@(_Z17tiled_cuda_matmulPfS_S_jjjj)
        /*0020*/ 	.word	0x0000001f


	//----- nvinfo : EIATTR_FRAME_SIZE
	.align		4
.L_5:
        /*0024*/ 	.byte	0x04, 0x11
        /*0026*/ 	.short	(.L_7 - .L_6)
	.align		4
.L_6:
        /*0028*/ 	.word	index@(_Z17tiled_cuda_matmulPfS_S_jjjj)
        /*002c*/ 	.word	0x00000000


	//----- nvinfo : EIATTR_MIN_STACK_SIZE
	.align		4
.L_7:
        /*0030*/ 	.byte	0x04, 0x12
        /*0032*/ 	.short	(.L_9 - .L_8)
	.align		4
.L_8:
        /*0034*/ 	.word	index@(_Z17tiled_cuda_matmulPfS_S_jjjj)
        /*0038*/ 	.word	0x00000000


	//----- nvinfo : EIATTR_MIN_STACK_SIZE
	.align		4
.L_9:
        /*003c*/ 	.byte	0x04, 0x12
        /*003e*/ 	.short	(.L_11 - .L_10)
	.align		4
.L_10:
        /*0040*/ 	.word	index@(_Z17naive_cuda_matmulPfS_S_jjj)
        /*0044*/ 	.word	0x00000000
.L_11:


//--------------------- .nv.compat                --------------------------
	.section	.nv.compat,"",@"SHT_CUDA_COMPAT_INFO"
	.align	4
        /*0000*/ 	.byte	0x02, 0x09, 0x00, 0x00, 0x02, 0x02, 0x01, 0x00, 0x02, 0x05, 0x05, 0x00, 0x03, 0x07, 0x01, 0x01
        /*0010*/ 	.byte	0x02, 0x03, 0x00, 0x00, 0x02, 0x06, 0x01, 0x00, 0x04, 0x0b, 0x08, 0x00, 0x09, 0x00, 0x00, 0x00
        /*0020*/ 	.byte	0x00, 0x00, 0x00, 0x00


//--------------------- .nv.info._Z17tiled_cuda_matmulPfS_S_jjjj --------------------------
	.section	.nv.info._Z17tiled_cuda_matmulPfS_S_jjjj,"",@"SHT_CUDA_INFO"
	.sectionflags	@""
	.align	4


	//----- nvinfo : EIATTR_CUDA_API_VERSION
	.align		4
        /*0000*/ 	.byte	0x04, 0x37
        /*0002*/ 	.short	(.L_13 - .L_12)
.L_12:
        /*0004*/ 	.word	0x00000082


	//----- nvinfo : EIATTR_KPARAM_INFO
	.align		4
.L_13:
        /*0008*/ 	.byte	0x04, 0x17
        /*000a*/ 	.short	(.L_15 - .L_14)
.L_14:
        /*000c*/ 	.word	0x00000000
        /*0010*/ 	.short	0x0006
        /*0012*/ 	.short	0x0024
        /*0014*/ 	.byte	0x00, 0xf0, 0x11, 0x00


	//----- nvinfo : EIATTR_KPARAM_INFO
	.align		4
.L_15:
        /*0018*/ 	.byte	0x04, 0x17
        /*001a*/ 	.short	(.L_17 - .L_16)
.L_16:
        /*001c*/ 	.word	0x00000000
        /*0020*/ 	.short	0x0005
        /*0022*/ 	.short	0x0020
        /*0024*/ 	.byte	0x00, 0xf0, 0x11, 0x00


	//----- nvinfo : EIATTR_KPARAM_INFO
	.align		4
.L_17:
        /*0028*/ 	.byte	0x04, 0x17
        /*002a*/ 	.short	(.L_19 - .L_18)
.L_18:
        /*002c*/ 	.word	0x00000000
        /*0030*/ 	.short	0x0004
        /*0032*/ 	.short	0x001c
        /*0034*/ 	.byte	0x00, 0xf0, 0x11, 0x00


	//----- nvinfo : EIATTR_KPARAM_INFO
	.align		4
.L_19:
        /*0038*/ 	.byte	0x04, 0x17
        /*003a*/ 	.short	(.L_21 - .L_20)
.L_20:
        /*003c*/ 	.word	0x00000000
        /*0040*/ 	.short	0x0003
        /*0042*/ 	.short	0x0018
        /*0044*/ 	.byte	0x00, 0xf0, 0x11, 0x00


	//----- nvinfo : EIATTR_KPARAM_INFO
	.align		4
.L_21:
        /*0048*/ 	.byte	0x04, 0x17
        /*004a*/ 	.short	(.L_23 - .L_22)
.L_22:
        /*004c*/ 	.word	0x00000000
        /*0050*/ 	.short	0x0002
        /*0052*/ 	.short	0x0010
        /*0054*/ 	.byte	0x00, 0xf5, 0x21, 0x00


	//----- nvinfo : EIATTR_KPARAM_INFO
	.align		4
.L_23:
        /*0058*/ 	.byte	0x04, 0x17
        /*005a*/ 	.short	(.L_25 - .L_24)
.L_24:
        /*005c*/ 	.word	0x00000000
        /*0060*/ 	.short	0x0001
        /*0062*/ 	.short	0x0008
        /*0064*/ 	.byte	0x00, 0xf5, 0x21, 0x00


	//----- nvinfo : EIATTR_KPARAM_INFO
	.align		4
.L_25:
        /*0068*/ 	.byte	0x04, 0x17
        /*006a*/ 	.short	(.L_27 - .L_26)
.L_26:
        /*006c*/ 	.word	0x00000000
        /*0070*/ 	.short	0x0000
        /*0072*/ 	.short	0x0000
        /*0074*/ 	.byte	0x00, 0xf5, 0x21, 0x00


	//----- nvinfo : EIATTR_SPARSE_MMA_MASK
	.align		4
.L_27:
        /*0078*/ 	.byte	0x03, 0x50
        /*007a*/ 	.short	0x0000


	//----- nvinfo : EIATTR_MAXREG_COUNT
	.align		4
        /*007c*/ 	.byte	0x03, 0x1b
        /*007e*/ 	.short	0x00ff


	//----- nvinfo : EIATTR_NUM_BARRIERS
	.align		4
        /*0080*/ 	.byte	0x02, 0x4c
        /*0082*/ 	.byte	0x01
	.zero		1


	//----- nvinfo : EIATTR_MERCURY_ISA_VERSION
	.align		4
        /*0084*/ 	.byte	0x03, 0x5f
        /*0086*/ 	.short	0x0101


	//----- nvinfo : EIATTR_UNUSED_LOAD_BYTE_OFFSET
	.align		4
        /*0088*/ 	.byte	0x04, 0x44
        /*008a*/ 	.short	(.L_29 - .L_28)


	//   ....[0]....
.L_28:
        /*008c*/ 	.word	0x00000b20
        /*0090*/ 	.word	0x00000fff


	//----- nvinfo : EIATTR_VRC_CTA_INIT_COUNT
	.align		4
.L_29:
        /*0094*/ 	.byte	0x02, 0x4a
	.zero		1
	.zero		1


	//----- nvinfo : EIATTR_EXIT_INSTR_OFFSETS
	.align		4
        /*0098*/ 	.byte	0x04, 0x1c
        /*009a*/ 	.short	(.L_31 - .L_30)


	//   ....[0]....
.L_30:
        /*009c*/ 	.word	0x00000c10


	//   ....[1]....
        /*00a0*/ 	.word	0x00000c60


	//----- nvinfo : EIATTR_CBANK_PARAM_SIZE
	.align		4
.L_31:
        /*00a4*/ 	.byte	0x03, 0x19
        /*00a6*/ 	.short	0x0028


	//----- nvinfo : EIATTR_PARAM_CBANK
	.align		4
        /*00a8*/ 	.byte	0x04, 0x0a
        /*00aa*/ 	.short	(.L_33 - .L_32)
	.align		4
.L_32:
        /*00ac*/ 	.word	index@(.nv.constant0._Z17tiled_cuda_matmulPfS_S_jjjj)
        /*00b0*/ 	.short	0x0380
        /*00b2*/ 	.short	0x0028


	//----- nvinfo : EIATTR_SW_WAR
	.align		4
.L_33:
        /*00b4*/ 	.byte	0x04, 0x36
        /*00b6*/ 	.short	(.L_35 - .L_34)
.L_34:
        /*00b8*/ 	.word	0x00000008
.L_35:


//--------------------- .nv.info._Z17naive_cuda_matmulPfS_S_jjj --------------------------
	.section	.nv.info._Z17naive_cuda_matmulPfS_S_jjj,"",@"SHT_CUDA_INFO"
	.sectionflags	@""
	.align	4


	//----- nvinfo : EIATTR_CUDA_API_VERSION
	.align		4
        /*0000*/ 	.byte	0x04, 0x37
        /*0002*/ 	.short	(.L_37 - .L_36)
.L_36:
        /*0004*/ 	.word	0x00000082


	//----- nvinfo : EIATTR_KPARAM_INFO
	.align		4
.L_37:
        /*0008*/ 	.byte	0x04, 0x17
        /*000a*/ 	.short	(.L_39 - .L_38)
.L_38:
        /*000c*/ 	.word	0x00000000
        /*0010*/ 	.short	0x0005
        /*0012*/ 	.short	0x0020
        /*0014*/ 	.byte	0x00, 0xf0, 0x11, 0x00


	//----- nvinfo : EIATTR_KPARAM_INFO
	.align		4
.L_39:
        /*0018*/ 	.byte	0x04, 0x17
        /*001a*/ 	.short	(.L_41 - .L_40)
.L_40:
        /*001c*/ 	.word	0x00000000
        /*0020*/ 	.short	0x0004
        /*0022*/ 	.short	0x001c
        /*0024*/ 	.byte	0x00, 0xf0, 0x11, 0x00


	//----- nvinfo : EIATTR_KPARAM_INFO
	.align		4
.L_41:
        /*0028*/ 	.byte	0x04, 0x17
        /*002a*/ 	.short	(.L_43 - .L_42)
.L_42:
        /*002c*/ 	.word	0x00000000
        /*0030*/ 	.short	0x0003
        /*0032*/ 	.short	0x0018
        /*0034*/ 	.byte	0x00, 0xf0, 0x11, 0x00


	//----- nvinfo : EIATTR_KPARAM_INFO
	.align		4
.L_43:
        /*0038*/ 	.byte	0x04, 0x17
        /*003a*/ 	.short	(.L_45 - .L_44)
.L_44:
        /*003c*/ 	.word	0x00000000
        /*0040*/ 	.short	0x0002
        /*0042*/ 	.short	0x0010
        /*0044*/ 	.byte	0x00, 0xf5, 0x21, 0x00


	//----- nvinfo : EIATTR_KPARAM_INFO
	.align		4
.L_45:
        /*0048*/ 	.byte	0x04, 0x17
        /*004a*/ 	.short	(.L_47 - .L_46)
.L_46:
        /*004c*/ 	.word	0x00000000
        /*0050*/ 	.short	0x0001
        /*0052*/ 	.short	0x0008
        /*0054*/ 	.byte	0x00, 0xf5, 0x21, 0x00


	//----- nvinfo : EIATTR_KPARAM_INFO
	.align		4
.L_47:
        /*0058*/ 	.byte	0x04, 0x17
        /*005a*/ 	.short	(.L_49 - .L_48)
.L_48:
        /*005c*/ 	.word	0x00000000
        /*0060*/ 	.short	0x0000
        /*0062*/ 	.short	0x0000
        /*0064*/ 	.byte	0x00, 0xf5, 0x21, 0x00


	//----- nvinfo : EIATTR_SPARSE_MMA_MASK
	.align		4
.L_49:
        /*0068*/ 	.byte	0x03, 0x50
        /*006a*/ 	.short	0x0000


	//----- nvinfo : EIATTR_MAXREG_COUNT
	.align		4
        /*006c*/ 	.byte	0x03, 0x1b
        /*006e*/ 	.short	0x00ff


	//----- nvinfo : EIATTR_MERCURY_ISA_VERSION
	.align		4
        /*0070*/ 	.byte	0x03, 0x5f
        /*0072*/ 	.short	0x0101


	//----- nvinfo : EIATTR_VRC_CTA_INIT_COUNT
	.align		4
        /*0074*/ 	.byte	0x02, 0x4a
	.zero		1
	.zero		1


	//----- nvinfo : EIATTR_EXIT_INSTR_OFFSETS
	.align		4
        /*0078*/ 	.byte	0x04, 0x1c
        /*007a*/ 	.short	(.L_51 - .L_50)


	//   ....[0]....
.L_50:
        /*007c*/ 	.word	0x000000e0


	//   ....[1]....
        /*0080*/ 	.word	0x00000a90


	//----- nvinfo : EIATTR_CBANK_PARAM_SIZE
	.align		4
.L_51:
        /*0084*/ 	.byte	0x03, 0x19
        /*0086*/ 	.short	0x0024


	//----- nvinfo : EIATTR_PARAM_CBANK
	.align		4
        /*0088*/ 	.byte	0x04, 0x0a
        /*008a*/ 	.short	(.L_53 - .L_52)
	.align		4
.L_52:
        /*008c*/ 	.word	index@(.nv.constant0._Z17naive_cuda_matmulPfS_S_jjj)
        /*0090*/ 	.short	0x0380
        /*0092*/ 	.short	0x0024


	//----- nvinfo : EIATTR_SW_WAR
	.align		4
.L_53:
        /*0094*/ 	.byte	0x04, 0x36
        /*0096*/ 	.short	(.L_55 - .L_54)
.L_54:
        /*0098*/ 	.word	0x00000008
.L_55:


//--------------------- .nv.callgraph             --------------------------
	.section	.nv.callgraph,"",@"SHT_CUDA_CALLGRAPH"
	.align	4
	.sectionentsize	8
	.align		4
        /*0000*/ 	.word	0x00000000
	.align		4
        /*0004*/ 	.word	0xffffffff
	.align		4
        /*0008*/ 	.word	0x00000000
	.align		4
        /*000c*/ 	.word	0xfffffffe
	.align		4
        /*0010*/ 	.word	0x00000000
	.align		4
        /*0014*/ 	.word	0xfffffffd
	.align		4
        /*0018*/ 	.word	0x00000000
	.align		4
        /*001c*/ 	.word	0xfffffffc


//--------------------- .text._Z17tiled_cuda_matmulPfS_S_jjjj --------------------------
	.section	.text._Z17tiled_cuda_matmulPfS_S_jjjj,"ax",@progbits
	.align	128
        .global         _Z17tiled_cuda_matmulPfS_S_jjjj
        .type           _Z17tiled_cuda_matmulPfS_S_jjjj,@function
        .size           _Z17tiled_cuda_matmulPfS_S_jjjj,(.L_x_13 - _Z17tiled_cuda_matmulPfS_S_jjjj)
        .other          _Z17tiled_cuda_matmulPfS_S_jjjj,@"STO_CUDA_ENTRY STV_DEFAULT"
_Z17tiled_cuda_matmulPfS_S_jjjj:
.text._Z17tiled_cuda_matmulPfS_S_jjjj:
[----:B------:R-:W-:Y:S01]  /*0000*/  LDC R1, c[0x0][0x37c] ;  /* 0x0000df00ff017b82 */ /* 0x000fe20000000800 */
[----:B------:R-:W0:Y:S07]  /*0010*/  LDCU UR4, c[0x0][0x39c] ;  /* 0x00007380ff0477ac */ /* 0x000e2e0008000800 */
[----:B------:R-:W1:Y:S01]  /*0020*/  LDC R9, c[0x0][0x3a4] ;  /* 0x0000e900ff097b82 */ /* 0x000e620000000800 */
[----:B------:R-:W2:Y:S01]  /*0030*/  S2R R0, SR_TID.Y ;  /* 0x0000000000007919 */ /* 0x000ea20000002200 */
[----:B------:R-:W-:Y:S01]  /*0040*/  HFMA2 R25, -RZ, RZ, 0, 0 ;  /* 0x00000000ff197431 */ /* 0x000fe200000001ff */
[----:B------:R-:W3:Y:S01]  /*0050*/  LDCU.64 UR10, c[0x0][0x358] ;  /* 0x00006b00ff0a77ac */ /* 0x000ee20008000a00 */
[----:B------:R-:W4:Y:S04]  /*0060*/  S2R R2, SR_TID.X ;  /* 0x0000000000027919 */ /* 0x000f280000002100 */
[----:B------:R-:W2:Y:S08]  /*0070*/  S2UR UR5, SR_CTAID.Y ;  /* 0x00000000000579c3 */ /* 0x000eb00000002600 */
[----:B------:R-:W4:Y:S01]  /*0080*/  S2UR UR6, SR_CTAID.X ;  /* 0x00000000000679c3 */ /* 0x000f220000002500 */
[----:B0-----:R-:W-:-:S06]  /*0090*/  UIADD3 UR4, UPT, UPT, UR4, -0x1, URZ ;  /* 0xffffffff04047890 */ /* 0x001fcc000fffe0ff */
[----:B-1----:R-:W-:-:S04]  /*00a0*/  IADD3 R6, PT, PT, R9, UR4, RZ ;  /* 0x0000000409067c10 */ /* 0x002fc8000fffe0ff */
[----:B------:R-:W-:Y:S01]  /*00b0*/  ISETP.GE.U32.AND P0, PT, R6, UR4, PT ;  /* 0x0000000406007c0c */ /* 0x000fe2000bf06070 */
[C---:B--2---:R-:W-:Y:S02]  /*00c0*/  IMAD R21, R9.reuse, UR5, R0 ;  /* 0x0000000509157c24 */ /* 0x044fe4000f8e0200 */
[----:B----4-:R-:W-:-:S10]  /*00d0*/  IMAD R18, R9, UR6, R2 ;  /* 0x0000000609127c24 */ /* 0x010fd4000f8e0202 */
[----:B---3--:R-:W-:Y:S05]  /*00e0*/  @!P0 BRA `(.L_x_0) ;  /* 0x0000000800b88947 */ /* 0x008fea0003800000 */
[----:B------:R-:W0:Y:S01]  /*00f0*/  I2F.U32.RP R7, R9 ;  /* 0x0000000900077306 */ /* 0x000e220000209000 */
[----:B------:R-:W1:Y:S01]  /*0100*/  S2UR UR6, SR_CgaCtaId ;  /* 0x00000000000679c3 */ /* 0x000e620000008800 */
[----:B------:R-:W-:Y:S01]  /*0110*/  ISETP.NE.U32.AND P2, PT, R9, RZ, PT ;  /* 0x000000ff0900720c */ /* 0x000fe20003f45070 */
[----:B------:R-:W-:Y:S01]  /*0120*/  UMOV UR4, 0x400 ;  /* 0x0000040000047882 */ /* 0x000fe20000000000 */
[----:B------:R-:W-:Y:S01]  /*0130*/  MOV R25, RZ ;  /* 0x000000ff00197202 */ /* 0x000fe20000000f00 */
[----:B------:R-:W-:-:S03]  /*0140*/  UIADD3 UR5, UPT, UPT, UR4, 0x1000, URZ ;  /* 0x0000100004057890 */ /* 0x000fc6000fffe0ff */
[----:B0-----:R-:W0:Y:S01]  /*0150*/  MUFU.RCP R7, R7 ;  /* 0x0000000700077308 */ /* 0x001e220000001000 */
[----:B-1----:R-:W-:Y:S02]  /*0160*/  ULEA UR5, UR6, UR5, 0x18 ;  /* 0x0000000506057291 */ /* 0x002fe4000f8ec0ff */
[----:B------:R-:W-:-:S04]  /*0170*/  ULEA UR4, UR6, UR4, 0x18 ;  /* 0x0000000406047291 */ /* 0x000fc8000f8ec0ff */
[----:B------:R-:W-:Y:S01]  /*0180*/  LEA R17, R2, UR5, 0x2 ;  /* 0x0000000502117c11 */ /* 0x000fe2000f8e10ff */
[----:B0-----:R-:W-:Y:S01]  /*0190*/  VIADD R4, R7, 0xffffffe ;  /* 0x0ffffffe07047836 */ /* 0x001fe20000000000 */
[----:B------:R-:W-:Y:S01]  /*01a0*/  LEA R19, R0, UR4, 0x7 ;  /* 0x0000000400137c11 */ /* 0x000fe2000f8e38ff */
[----:B------:R-:W-:Y:S02]  /*01b0*/  UMOV UR4, URZ ;  /* 0x000000ff00047c82 */ /* 0x000fe40008000000 */
[----:B------:R0:W1:Y:S02]  /*01c0*/  F2I.FTZ.U32.TRUNC.NTZ R5, R4 ;  /* 0x0000000400057305 */ /* 0x000064000021f000 */
[----:B0-----:R-:W-:Y:S02]  /*01d0*/  MOV R4, RZ ;  /* 0x000000ff00047202 */ /* 0x001fe40000000f00 */
[----:B-1----:R-:W-:-:S05]  /*01e0*/  IADD3 R8, PT, PT, RZ, -R5, RZ ;  /* 0x80000005ff087210 */ /* 0x002fca0007ffe0ff */
[----:B------:R-:W-:-:S04]  /*01f0*/  IMAD R3, R8, R9, RZ ;  /* 0x0000000908037224 */ /* 0x000fc800078e02ff */
[----:B------:R-:W-:Y:S01]  /*0200*/  IMAD.HI.U32 R3, R5, R3, R4 ;  /* 0x0000000305037227 */ /* 0x000fe200078e0004 */
[----:B------:R-:W-:-:S04]  /*0210*/  VIMNMX.U32 R4, PT, PT, R9, 0x1, !PT ;  /* 0x0000000109047848 */ /* 0x000fc80007fe0000 */
[C---:B------:R-:W-:Y:S01]  /*0220*/  LOP3.LUT R16, R4.reuse, 0xf, RZ, 0xc0, !PT ;  /* 0x0000000f04107812 */ /* 0x040fe200078ec0ff */
[----:B------:R-:W-:Y:S01]  /*0230*/  IMAD.HI.U32 R3, R3, R6, RZ ;  /* 0x0000000603037227 */ /* 0x000fe200078e00ff */
[----:B------:R-:W-:-:S03]  /*0240*/  LOP3.LUT R7, R4, 0x7, RZ, 0xc0, !PT ;  /* 0x0000000704077812 */ /* 0x000fc600078ec0ff */
[----:B------:R-:W-:-:S04]  /*0250*/  IMAD.MOV R5, RZ, RZ, -R3 ;  /* 0x000000ffff057224 */ /* 0x000fc800078e0a03 */
[----:B------:R-:W-:-:S05]  /*0260*/  IMAD R6, R9, R5, R6 ;  /* 0x0000000509067224 */ /* 0x000fca00078e0206 */
[----:B------:R-:W-:-:S13]  /*0270*/  ISETP.GE.U32.AND P0, PT, R6, R9, PT ;  /* 0x000000090600720c */ /* 0x000fda0003f06070 */
[-C--:B------:R-:W-:Y:S02]  /*0280*/  @P0 IADD3 R6, PT, PT, R6, -R9.reuse, RZ ;  /* 0x8000000906060210 */ /* 0x080fe40007ffe0ff */
[----:B------:R-:W-:Y:S02]  /*0290*/  @P0 IADD3 R3, PT, PT, R3, 0x1, RZ ;  /* 0x0000000103030810 */ /* 0x000fe40007ffe0ff */
[----:B------:R-:W-:Y:S02]  /*02a0*/  ISETP.GE.U32.AND P1, PT, R6, R9, PT ;  /* 0x000000090600720c */ /* 0x000fe40003f26070 */
[C---:B------:R-:W-:Y:S02]  /*02b0*/  LOP3.LUT R6, R4.reuse, 0xfffffff0, RZ, 0xc0, !PT ;  /* 0xfffffff004067812 */ /* 0x040fe400078ec0ff */
[----:B------:R-:W-:Y:S02]  /*02c0*/  LOP3.LUT R4, R4, 0x3, RZ, 0xc0, !PT ;  /* 0x0000000304047812 */ /* 0x000fe400078ec0ff */
[----:B------:R-:W-:-:S07]  /*02d0*/  IADD3 R5, PT, PT, -R6, RZ, RZ ;  /* 0x000000ff06057210 */ /* 0x000fce0007ffe1ff */
[----:B------:R-:W-:Y:S01]  /*02e0*/  @P1 VIADD R3, R3, 0x1 ;  /* 0x0000000103031836 */ /* 0x000fe20000000000 */
[----:B------:R-:W-:-:S07]  /*02f0*/  @!P2 LOP3.LUT R3, RZ, R9, RZ, 0x33, !PT ;  /* 0x00000009ff03a212 */ /* 0x000fce00078e33ff */
.L_x_6:
[----:B0-----:R-:W0:Y:S01]  /*0300*/  LDC R13, c[0x0][0x3a4] ;  /* 0x0000e900ff0d7b82 */ /* 0x001e220000000800 */
[----:B------:R-:W1:Y:S01]  /*0310*/  LDCU.64 UR6, c[0x0][0x398] ;  /* 0x00007300ff0677ac */ /* 0x000e620008000a00 */
[----:B------:R-:W-:Y:S01]  /*0320*/  MOV R14, RZ ;  /* 0x000000ff000e7202 */ /* 0x000fe20000000f00 */
[----:B------:R-:W2:Y:S01]  /*0330*/  LDCU UR8, c[0x0][0x3a0] ;  /* 0x00007400ff0877ac */ /* 0x000ea20008000800 */
[C---:B0-----:R-:W-:Y:S02]  /*0340*/  IMAD R12, R13.reuse, UR4, R2 ;  /* 0x000000040d0c7c24 */ /* 0x041fe4000f8e0202 */
[----:B------:R-:W-:-:S03]  /*0350*/  IMAD R23, R13, UR4, R0 ;  /* 0x000000040d177c24 */ /* 0x000fc6000f8e0200 */
[----:B-1----:R-:W-:Y:S02]  /*0360*/  ISETP.GE.U32.AND P0, PT, R12, UR7, PT ;  /* 0x000000070c007c0c */ /* 0x002fe4000bf06070 */
[----:B------:R-:W-:Y:S02]  /*0370*/  ISETP.GE.U32.AND P1, PT, R23, UR7, PT ;  /* 0x0000000717007c0c */ /* 0x000fe4000bf26070 */
[----:B------:R-:W-:Y:S02]  /*0380*/  ISETP.GE.U32.OR P0, PT, R21, UR6, P0 ;  /* 0x0000000615007c0c */ /* 0x000fe40008706470 */
[----:B--2---:R-:W-:-:S11]  /*0390*/  ISETP.GE.U32.OR P1, PT, R18, UR8, P1 ;  /* 0x0000000812007c0c */ /* 0x004fd60008f26470 */
[----:B------:R-:W0:Y:S01]  /*03a0*/  @!P0 LDC.64 R10, c[0x0][0x388] ;  /* 0x0000e200ff0a8b82 */ /* 0x000e220000000a00 */
[----:B------:R-:W-:Y:S02]  /*03b0*/  @!P0 IMAD R15, R21, UR7, R12 ;  /* 0x00000007150f8c24 */ /* 0x000fe4000f8e020c */
[----:B------:R-:W-:Y:S02]  /*03c0*/  @!P1 IMAD R23, R23, UR8, R18 ;  /* 0x0000000817179c24 */ /* 0x000fe4000f8e0212 */
[----:B------:R-:W-:-:S03]  /*03d0*/  IMAD.MOV.U32 R12, RZ, RZ, RZ ;  /* 0x000000ffff0c7224 */ /* 0x000fc600078e00ff */
[----:B------:R-:W1:Y:S01]  /*03e0*/  @!P1 LDC.64 R8, c[0x0][0x390] ;  /* 0x0000e400ff089b82 */ /* 0x000e620000000a00 */
[----:B0-----:R-:W-:-:S05]  /*03f0*/  @!P0 IMAD.WIDE.U32 R10, R15, 0x4, R10 ;  /* 0x000000040f0a8825 */ /* 0x001fca00078e000a */
[----:B------:R-:W2:Y:S01]  /*0400*/  @!P0 LDG.E R12, desc[UR10][R10.64] ;  /* 0x0000000a0a0c8981 */ /* 0x000ea2000c1e1900 */
[----:B-1----:R-:W-:-:S05]  /*0410*/  @!P1 IMAD.WIDE.U32 R8, R23, 0x4, R8 ;  /* 0x0000000417089825 */ /* 0x002fca00078e0008 */
[----:B------:R-:W3:Y:S01]  /*0420*/  @!P1 LDG.E R14, desc[UR10][R8.64] ;  /* 0x0000000a080e9981 */ /* 0x000ee2000c1e1900 */
[----:B------:R-:W-:Y:S02]  /*0430*/  ISETP.GE.U32.AND P1, PT, R13, 0x10, PT ;  /* 0x000000100d00780c */ /* 0x000fe40003f26070 */
[----:B------:R-:W-:Y:S01]  /*0440*/  LEA R23, R0, UR5, 0x7 ;  /* 0x0000000500177c11 */ /* 0x000fe2000f8e38ff */
[----:B------:R-:W-:Y:S01]  /*0450*/  UIADD3 UR4, UPT, UPT, UR4, 0x1, URZ ;  /* 0x0000000104047890 */ /* 0x000fe2000fffe0ff */
[----:B------:R-:W-:-:S03]  /*0460*/  LEA R15, R2, R19, 0x2 ;  /* 0x00000013020f7211 */ /* 0x000fc600078e10ff */
[----:B------:R-:W-:Y:S02]  /*0470*/  IMAD R23, R2, 0x4, R23 ;  /* 0x0000000402177824 */ /* 0x000fe400078e0217 */
[----:B------:R-:W-:Y:S01]  /*0480*/  HFMA2 R20, -RZ, RZ, 0, 0 ;  /* 0x00000000ff147431 */ /* 0x000fe200000001ff */
[----:B------:R-:W-:Y:S01]  /*0490*/  ISETP.LE.U32.AND P0, PT, R3, UR4, PT ;  /* 0x0000000403007c0c */ /* 0x000fe2000bf03070 */
[----:B--2---:R0:W-:Y:S04]  /*04a0*/  STS [R15], R12 ;  /* 0x0000000c0f007388 */ /* 0x0041e80000000800 */
[----:B---3--:R0:W-:Y:S01]  /*04b0*/  STS [R23], R14 ;  /* 0x0000000e17007388 */ /* 0x0081e20000000800 */
[----:B------:R-:W-:Y:S06]  /*04c0*/  BAR.SYNC.DEFER_BLOCKING 0x0 ;  /* 0x0000000000007b1d */ /* 0x000fec0000010000 */
[----:B------:R-:W-:Y:S05]  /*04d0*/  @!P1 BRA `(.L_x_1) ;  /* 0x0000000000d09947 */ /* 0x000fea0003800000 */
[----:B------:R-:W1:Y:S01]  /*04e0*/  S2UR UR6, SR_CgaCtaId ;  /* 0x00000000000679c3 */ /* 0x000e620000008800 */
[----:B------:R-:W-:Y:S01]  /*04f0*/  UMOV UR5, 0x400 ;  /* 0x0000040000057882 */ /* 0x000fe20000000000 */
[----:B------:R-:W-:Y:S01]  /*0500*/  MOV R20, R5 ;  /* 0x0000000500147202 */ /* 0x000fe20000000f00 */
[----:B------:R-:W-:Y:S02]  /*0510*/  UIADD3 UR8, UPT, UPT, UR5, 0x1000, URZ ;  /* 0x0000100005087890 */ /* 0x000fe4000fffe0ff */
[----:B-1----:R-:W-:Y:S02]  /*0520*/  ULEA UR7, UR6, UR5, 0x18 ;  /* 0x0000000506077291 */ /* 0x002fe4000f8ec0ff */
[----:B------:R-:W-:-:S04]  /*0530*/  ULEA UR5, UR6, UR8, 0x18 ;  /* 0x0000000806057291 */ /* 0x000fc8000f8ec0ff */
[----:B------:R-:W-:Y:S02]  /*0540*/  LEA R19, R0, UR7, 0x7 ;  /* 0x0000000700137c11 */ /* 0x000fe4000f8e38ff */
[----:B------:R-:W-:-:S03]  /*0550*/  LEA R17, R2, UR5, 0x2 ;  /* 0x0000000502117c11 */ /* 0x000fc6000f8e10ff */
[----:B0-----:R-:W-:Y:S01]  /*0560*/  VIADD R23, R19, 0x20 ;  /* 0x0000002013177836 */ /* 0x001fe20000000000 */
[----:B------:R-:W-:-:S07]  /*0570*/  IADD3 R22, PT, PT, R17, 0x400, RZ ;  /* 0x0000040011167810 */ /* 0x000fce0007ffe0ff */
.L_x_2:
[----:B------:R-:W-:Y:S01]  /*0580*/  LDS R8, [R22+-0x400] ;  /* 0xfffc000016087984 */ /* 0x000fe20000000800 */
[----:B------:R-:W-:-:S03]  /*0590*/  IADD3 R20, PT, PT, R20, 0x10, RZ ;  /* 0x0000001014147810 */ /* 0x000fc60007ffe0ff */
[----:B------:R-:W0:Y:S01]  /*05a0*/  LDS.128 R12, [R23+-0x20] ;  /* 0xffffe000170c7984 */ /* 0x000e220000000c00 */
[----:B------:R-:W-:-:S03]  /*05b0*/  ISETP.NE.AND P1, PT, R20, RZ, PT ;  /* 0x000000ff1400720c */ /* 0x000fc60003f25270 */
[----:B------:R-:W1:Y:S04]  /*05c0*/  LDS R9, [R22+-0x380] ;  /* 0xfffc800016097984 */ /* 0x000e680000000800 */
[----:B------:R-:W2:Y:S04]  /*05d0*/  LDS R27, [R22+-0x300] ;  /* 0xfffd0000161b7984 */ /* 0x000ea80000000800 */
[----:B------:R-:W-:Y:S01]  /*05e0*/  LDS R24, [R22+-0x180] ;  /* 0xfffe800016187984 */ /* 0x000fe20000000800 */
[----:B0-----:R-:W-:-:S03]  /*05f0*/  FFMA R8, R12, R8, R25 ;  /* 0x000000080c087223 */ /* 0x001fc60000000019 */
[----:B------:R-:W0:Y:S01]  /*0600*/  LDS R12, [R22+-0x280] ;  /* 0xfffd8000160c7984 */ /* 0x000e220000000800 */
[----:B-1----:R-:W-:-:S03]  /*0610*/  FFMA R26, R9, R13, R8 ;  /* 0x0000000d091a7223 */ /* 0x002fc60000000008 */
[----:B------:R-:W-:Y:S01]  /*0620*/  LDS R13, [R22+-0x200] ;  /* 0xfffe0000160d7984 */ /* 0x000fe20000000800 */
[----:B--2---:R-:W-:-:S03]  /*0630*/  FFMA R27, R27, R14, R26 ;  /* 0x0000000e1b1b7223 */ /* 0x004fc6000000001a */
[----:B------:R-:W1:Y:S04]  /*0640*/  LDS.128 R8, [R23+-0x10] ;  /* 0xfffff00017087984 */ /* 0x000e680000000c00 */
[----:B------:R-:W2:Y:S01]  /*0650*/  LDS R25, [R22+-0x100] ;  /* 0xffff000016197984 */ /* 0x000ea20000000800 */
[----:B0-----:R-:W-:-:S03]  /*0660*/  FFMA R15, R12, R15, R27 ;  /* 0x0000000f0c0f7223 */ /* 0x001fc6000000001b */
[----:B------:R-:W-:Y:S01]  /*0670*/  LDS R27, [R22] ;  /* 0x00000000161b7984 */ /* 0x000fe20000000800 */
[----:B-1----:R-:W-:-:S03]  /*0680*/  FFMA R13, R8, R13, R15 ;  /* 0x0000000d080d7223 */ /* 0x002fc6000000000f */
[----:B------:R-:W0:Y:S01]  /*0690*/  LDS R8, [R22+-0x80] ;  /* 0xffff800016087984 */ /* 0x000e220000000800 */
[----:B------:R-:W-:-:S03]  /*06a0*/  FFMA R26, R24, R9, R13 ;  /* 0x00000009181a7223 */ /* 0x000fc6000000000d */
[----:B------:R-:W1:Y:S01]  /*06b0*/  LDS.128 R12, [R23] ;  /* 0x00000000170c7984 */ /* 0x000e620000000c00 */
[----:B--2---:R-:W-:-:S03]  /*06c0*/  FFMA R9, R25, R10, R26 ;  /* 0x0000000a19097223 */ /* 0x004fc6000000001a */
[----:B------:R-:W2:Y:S04]  /*06d0*/  LDS R24, [R22+0x80] ;  /* 0x0000800016187984 */ /* 0x000ea80000000800 */
[----:B------:R-:W3:Y:S01]  /*06e0*/  LDS R25, [R22+0x100] ;  /* 0x0001000016197984 */ /* 0x000ee20000000800 */
[----:B0-----:R-:W-:-:S04]  /*06f0*/  FFMA R9, R8, R11, R9 ;  /* 0x0000000b08097223 */ /* 0x001fc80000000009 */
[----:B-1----:R-:W-:Y:S02]  /*0700*/  FFMA R9, R12, R27, R9 ;  /* 0x0000001b0c097223 */ /* 0x002fe40000000009 */
[----:B------:R-:W0:Y:S02]  /*0710*/  LDS R12, [R22+0x180] ;  /* 0x00018000160c7984 */ /* 0x000e240000000800 */
[----:B--2---:R-:W-:Y:S02]  /*0720*/  FFMA R24, R24, R13, R9 ;  /* 0x0000000d18187223 */ /* 0x004fe40000000009 */
[----:B------:R-:W-:Y:S02]  /*0730*/  LDS R13, [R22+0x200] ;  /* 0x00020000160d7984 */ /* 0x000fe40000000800 */
[----:B---3--:R-:W-:Y:S02]  /*0740*/  FFMA R25, R25, R14, R24 ;  /* 0x0000000e19197223 */ /* 0x008fe40000000018 */
[----:B------:R1:W2:Y:S04]  /*0750*/  LDS.128 R8, [R23+0x10] ;  /* 0x0000100017087984 */ /* 0x0002a80000000c00 */
[----:B------:R-:W3:Y:S04]  /*0760*/  LDS R27, [R22+0x280] ;  /* 0x00028000161b7984 */ /* 0x000ee80000000800 */
[----:B------:R-:W4:Y:S01]  /*0770*/  LDS R24, [R22+0x300] ;  /* 0x0003000016187984 */ /* 0x000f220000000800 */
[----:B-1----:R-:W-:-:S03]  /*0780*/  IADD3 R23, PT, PT, R23, 0x40, RZ ;  /* 0x0000004017177810 */ /* 0x002fc60007ffe0ff */
[----:B------:R1:W5:Y:S02]  /*0790*/  LDS R14, [R22+0x380] ;  /* 0x00038000160e7984 */ /* 0x0003640000000800 */
[----:B-1----:R-:W-:Y:S02]  /*07a0*/  VIADD R22, R22, 0x800 ;  /* 0x0000080016167836 */ /* 0x002fe40000000000 */
[----:B0-----:R-:W-:-:S04]  /*07b0*/  FFMA R15, R12, R15, R25 ;  /* 0x0000000f0c0f7223 */ /* 0x001fc80000000019 */
[----:B--2---:R-:W-:-:S04]  /*07c0*/  FFMA R8, R8, R13, R15 ;  /* 0x0000000d08087223 */ /* 0x004fc8000000000f */
[----:B---3--:R-:W-:-:S04]  /*07d0*/  FFMA R9, R27, R9, R8 ;  /* 0x000000091b097223 */ /* 0x008fc80000000008 */
[----:B----4-:R-:W-:-:S04]  /*07e0*/  FFMA R9, R24, R10, R9 ;  /* 0x0000000a18097223 */ /* 0x010fc80000000009 */
[----:B-----5:R-:W-:Y:S01]  /*07f0*/  FFMA R25, R14, R11, R9 ;  /* 0x0000000b0e197223 */ /* 0x020fe20000000009 */
[----:B------:R-:W-:Y:S06]  /*0800*/  @P1 BRA `(.L_x_2) ;  /* 0xfffffffc005c1947 */ /* 0x000fec000383ffff */
[----:B------:R-:W-:-:S07]  /*0810*/  MOV R20, R6 ;  /* 0x0000000600147202 */ /* 0x000fce0000000f00 */
.L_x_1:
[----:B------:R-:W-:-:S13]  /*0820*/  ISETP.NE.AND P1, PT, R16, RZ, PT ;  /* 0x000000ff1000720c */ /* 0x000fda0003f25270 */
[----:B------:R-:W-:Y:S05]  /*0830*/  @!P1 BRA `(.L_x_3) ;  /* 0x0000000000dc9947 */ /* 0x000fea0003800000 */
[----:B------:R-:W-:Y:S02]  /*0840*/  IADD3 R8, PT, PT, R16, -0x1, RZ ;  /* 0xffffffff10087810 */ /* 0x000fe40007ffe0ff */
[----:B------:R-:W-:Y:S02]  /*0850*/  ISETP.NE.AND P2, PT, R7, RZ, PT ;  /* 0x000000ff0700720c */ /* 0x000fe40003f45270 */
[----:B------:R-:W-:-:S13]  /*0860*/  ISETP.GE.U32.AND P1, PT, R8, 0x7, PT ;  /* 0x000000070800780c */ /* 0x000fda0003f26070 */
[----:B------:R-:W-:Y:S05]  /*0870*/  @!P1 BRA `(.L_x_4) ;  /* 0x0000000000549947 */ /* 0x000fea0003800000 */
[C---:B------:R-:W-:Y:S01]  /*0880*/  LEA R22, R20.reuse, R17, 0x7 ;  /* 0x0000001114167211 */ /* 0x040fe200078e38ff */
[C---:B------:R-:W-:Y:S01]  /*0890*/  IMAD R27, R20.reuse, 0x4, R19 ;  /* 0x00000004141b7824 */ /* 0x040fe200078e0213 */
[----:B------:R-:W-:-:S03]  /*08a0*/  IADD3 R20, PT, PT, R20, 0x8, RZ ;  /* 0x0000000814147810 */ /* 0x000fc60007ffe0ff */
[----:B0-----:R-:W-:Y:S04]  /*08b0*/  LDS R12, [R22] ;  /* 0x00000000160c7984 */ /* 0x001fe80000000800 */
[----:B------:R-:W0:Y:S04]  /*08c0*/  LDS.128 R8, [R27] ;  /* 0x000000001b087984 */ /* 0x000e280000000c00 */
[----:B------:R-:W1:Y:S04]  /*08d0*/  LDS R13, [R22+0x80] ;  /* 0x00008000160d7984 */ /* 0x000e680000000800 */
[----:B------:R-:W2:Y:S04]  /*08e0*/  LDS R23, [R22+0x100] ;  /* 0x0001000016177984 */ /* 0x000ea80000000800 */
[----:B------:R-:W-:Y:S04]  /*08f0*/  LDS R24, [R22+0x280] ;  /* 0x0002800016187984 */ /* 0x000fe80000000800 */
[----:B------:R-:W-:Y:S01]  /*0900*/  LDS R26, [R22+0x380] ;  /* 0x00038000161a7984 */ /* 0x000fe20000000800 */
[----:B0-----:R-:W-:-:S03]  /*0910*/  FFMA R12, R8, R12, R25 ;  /* 0x0000000c080c7223 */ /* 0x001fc60000000019 */
[----:B------:R-:W0:Y:S01]  /*0920*/  LDS R8, [R22+0x180] ;  /* 0x0001800016087984 */ /* 0x000e220000000800 */
[----:B-1----:R-:W-:-:S03]  /*0930*/  FFMA R28, R13, R9, R12 ;  /* 0x000000090d1c7223 */ /* 0x002fc6000000000c */
[----:B------:R-:W-:Y:S01]  /*0940*/  LDS R9, [R22+0x200] ;  /* 0x0002000016097984 */ /* 0x000fe20000000800 */
[----:B--2---:R-:W-:-:S03]  /*0950*/  FFMA R23, R23, R10, R28 ;  /* 0x0000000a17177223 */ /* 0x004fc6000000001c */
[----:B------:R-:W1:Y:S04]  /*0960*/  LDS.128 R12, [R27+0x10] ;  /* 0x000010001b0c7984 */ /* 0x000e680000000c00 */
[----:B------:R-:W2:Y:S01]  /*0970*/  LDS R25, [R22+0x300] ;  /* 0x0003000016197984 */ /* 0x000ea20000000800 */
[----:B0-----:R-:W-:-:S04]  /*0980*/  FFMA R11, R8, R11, R23 ;  /* 0x0000000b080b7223 */ /* 0x001fc80000000017 */
[----:B-1----:R-:W-:-:S04]  /*0990*/  FFMA R9, R12, R9, R11 ;  /* 0x000000090c097223 */ /* 0x002fc8000000000b */
[----:B------:R-:W-:-:S04]  /*09a0*/  FFMA R24, R24, R13, R9 ;  /* 0x0000000d18187223 */ /* 0x000fc80000000009 */
[----:B--2---:R-:W-:-:S04]  /*09b0*/  FFMA R25, R25, R14, R24 ;  /* 0x0000000e19197223 */ /* 0x004fc80000000018 */
[----:B------:R-:W-:-:S07]  /*09c0*/  FFMA R25, R26, R15, R25 ;  /* 0x0000000f1a197223 */ /* 0x000fce0000000019 */
.L_x_4:
[----:B------:R-:W-:Y:S05]  /*09d0*/  @!P2 BRA `(.L_x_3) ;  /* 0x000000000074a947 */ /* 0x000fea0003800000 */
[----:B------:R-:W-:Y:S02]  /*09e0*/  IADD3 R8, PT, PT, R7, -0x1, RZ ;  /* 0xffffffff07087810 */ /* 0x000fe40007ffe0ff */
[----:B------:R-:W-:Y:S02]  /*09f0*/  ISETP.NE.AND P2, PT, R4, RZ, PT ;  /* 0x000000ff0400720c */ /* 0x000fe40003f45270 */
[----:B------:R-:W-:-:S13]  /*0a00*/  ISETP.GE.U32.AND P1, PT, R8, 0x3, PT ;  /* 0x000000030800780c */ /* 0x000fda0003f26070 */
[----:B------:R-:W-:Y:S05]  /*0a10*/  @!P1 BRA `(.L_x_5) ;  /* 0x0000000000309947 */ /* 0x000fea0003800000 */
[C---:B------:R-:W-:Y:S01]  /*0a20*/  IMAD R8, R20.reuse, 0x4, R19 ;  /* 0x0000000414087824 */ /* 0x040fe200078e0213 */
[C---:B0-----:R-:W-:Y:S02]  /*0a30*/  LEA R12, R20.reuse, R17, 0x7 ;  /* 0x00000011140c7211 */ /* 0x041fe400078e38ff */
[----:B------:R-:W-:-:S03]  /*0a40*/  IADD3 R20, PT, PT, R20, 0x4, RZ ;  /* 0x0000000414147810 */ /* 0x000fc60007ffe0ff */
[----:B------:R-:W-:Y:S04]  /*0a50*/  LDS R13, [R12] ;  /* 0x000000000c0d7984 */ /* 0x000fe80000000800 */
[----:B------:R-:W0:Y:S04]  /*0a60*/  LDS.128 R8, [R8] ;  /* 0x0000000008087984 */ /* 0x000e280000000c00 */
[----:B------:R-:W1:Y:S04]  /*0a70*/  LDS R15, [R12+0x80] ;  /* 0x000080000c0f7984 */ /* 0x000e680000000800 */
[----:B------:R-:W2:Y:S04]  /*0a80*/  LDS R22, [R12+0x100] ;  /* 0x000100000c167984 */ /* 0x000ea80000000800 */
[----:B------:R-:W3:Y:S01]  /*0a90*/  LDS R23, [R12+0x180] ;  /* 0x000180000c177984 */ /* 0x000ee20000000800 */
[----:B0-----:R-:W-:-:S04]  /*0aa0*/  FFMA R14, R8, R13, R25 ;  /* 0x0000000d080e7223 */ /* 0x001fc80000000019 */
[----:B-1----:R-:W-:-:S04]  /*0ab0*/  FFMA R9, R15, R9, R14 ;  /* 0x000000090f097223 */ /* 0x002fc8000000000e */
[----:B--2---:R-:W-:-:S04]  /*0ac0*/  FFMA R10, R22, R10, R9 ;  /* 0x0000000a160a7223 */ /* 0x004fc80000000009 */
[----:B---3--:R-:W-:-:S07]  /*0ad0*/  FFMA R25, R23, R11, R10 ;  /* 0x0000000b17197223 */ /* 0x008fce000000000a */
.L_x_5:
[----:B------:R-:W-:Y:S05]  /*0ae0*/  @!P2 BRA `(.L_x_3) ;  /* 0x000000000030a947 */ /* 0x000fea0003800000 */
[C---:B------:R-:W-:Y:S02]  /*0af0*/  LEA R8, R20.reuse, R19, 0x2 ;  /* 0x0000001314087211 */ /* 0x040fe400078e10ff */
[----:B------:R-:W-:Y:S02]  /*0b00*/  LEA R13, R20, R17, 0x7 ;  /* 0x00000011140d7211 */ /* 0x000fe400078e38ff */
[----:B------:R-:W-:Y:S02]  /*0b10*/  ISETP.NE.AND P1, PT, R4, 0x1, PT ;  /* 0x000000010400780c */ /* 0x000fe40003f25270 */
[----:B------:R-:W-:Y:S04]  /*0b20*/  LDS.128 R8, [R8] ;  /* 0x0000000008087984 */ /* 0x000fe80000000c00 */
[----:B0-----:R-:W0:Y:S02]  /*0b30*/  LDS R12, [R13] ;  /* 0x000000000d0c7984 */ /* 0x001e240000000800 */
[----:B0-----:R-:W-:-:S05]  /*0b40*/  FFMA R25, R8, R12, R25 ;  /* 0x0000000c08197223 */ /* 0x001fca0000000019 */
[----:B------:R-:W-:Y:S05]  /*0b50*/  @!P1 BRA `(.L_x_3) ;  /* 0x0000000000149947 */ /* 0x000fea0003800000 */
[----:B------:R-:W-:Y:S01]  /*0b60*/  ISETP.NE.AND P1, PT, R4, 0x2, PT ;  /* 0x000000020400780c */ /* 0x000fe20003f25270 */
[----:B------:R-:W0:-:S12]  /*0b70*/  LDS R8, [R13+0x80] ;  /* 0x000080000d087984 */ /* 0x000e180000000800 */
[----:B------:R-:W1:Y:S01]  /*0b80*/  @P1 LDS R12, [R13+0x100] ;  /* 0x000100000d0c1984 */ /* 0x000e620000000800 */
[----:B0-----:R-:W-:-:S04]  /*0b90*/  FFMA R25, R8, R9, R25 ;  /* 0x0000000908197223 */ /* 0x001fc80000000019 */
[----:B-1----:R-:W-:-:S07]  /*0ba0*/  @P1 FFMA R25, R12, R10, R25 ;  /* 0x0000000a0c191223 */ /* 0x002fce0000000019 */
.L_x_3:
[----:B------:R-:W-:Y:S06]  /*0bb0*/  BAR.SYNC.DEFER_BLOCKING 0x0 ;  /* 0x0000000000007b1d */ /* 0x000fec0000010000 */
[----:B------:R-:W-:Y:S05]  /*0bc0*/  @!P0 BRA `(.L_x_6) ;  /* 0xfffffff400cc8947 */ /* 0x000fea000383ffff */
.L_x_0:
[----:B------:R-:W1:Y:S01]  /*0bd0*/  LDCU UR4, c[0x0][0x3a0] ;  /* 0x00007400ff0477ac */ /* 0x000e620008000800 */
[----:B------:R-:W2:Y:S01]  /*0be0*/  LDCU UR5, c[0x0][0x398] ;  /* 0x00007300ff0577ac */ /* 0x000ea20008000800 */
[----:B-1----:R-:W-:-:S04]  /*0bf0*/  ISETP.GE.U32.AND P0, PT, R18, UR4, PT ;  /* 0x0000000412007c0c */ /* 0x002fc8000bf06070 */
[----:B--2---:R-:W-:-:S13]  /*0c00*/  ISETP.GE.U32.OR P0, PT, R21, UR5, P0 ;  /* 0x0000000515007c0c */ /* 0x004fda0008706470 */
[----:B------:R-:W-:Y:S05]  /*0c10*/  @P0 EXIT ;  /* 0x000000000000094d */ /* 0x000fea0003800000 */
[----:B------:R-:W1:Y:S01]  /*0c20*/  LDC.64 R2, c[0x0][0x380] ;  /* 0x0000e000ff027b82 */ /* 0x000e620000000a00 */
[----:B------:R-:W-:-:S04]  /*0c30*/  IMAD R21, R21, UR4, R18 ;  /* 0x0000000415157c24 */ /* 0x000fc8000f8e0212 */
[----:B-1----:R-:W-:-:S05]  /*0c40*/  IMAD.WIDE.U32 R2, R21, 0x4, R2 ;  /* 0x0000000415027825 */ /* 0x002fca00078e0002 */
[----:B------:R-:W-:Y:S01]  /*0c50*/  STG.E desc[UR10][R2.64], R25 ;  /* 0x0000001902007986 */ /* 0x000fe2000c10190a */
[----:B------:R-:W-:Y:S05]  /*0c60*/  EXIT ;  /* 0x000000000000794d */ /* 0x000fea0003800000 */
.L_x_7:
[----:B------:R-:W-:-:S00]  /*0c70*/  BRA `(.L_x_7) ;  /* 0xfffffffc00fc7947 */ /* 0x000fc0000383ffff */
[----:B------:R-:W-:-:S00]  /*0c80*/  NOP ;  /* 0x0000000000007918 */ /* 0x000fc00000000000 */
[----:B------:R-:W-:-:S00]  /*0c90*/  NOP ;  /* 0x0000000000007918 */ /* 0x000fc00000000000 */
[----:B------:R-:W-:-:S00]  /*0ca0*/  NOP ;  /* 0x0000000000007918 */ /* 0x000fc00000000000 */
[----:B------:R-:W-:-:S00]  /*0cb0*/  NOP ;  /* 0x0000000000007918 */ /* 0x000fc00000000000 */
[----:B------:R-:W-:-:S00]  /*0cc0*/  NOP ;  /* 0x0000000000007918 */ /* 0x000fc00000000000 */
[----:B------:R-:W-:-:S00]  /*0cd0*/  NOP ;  /* 0x0000000000007918 */ /* 0x000fc00000000000 */
[----:B------:R-:W-:-:S00]  /*0ce0*/  NOP ;  /* 0x0000000000007918 */ /* 0x000fc00000000000 */
[----:B------:R-:W-:-:S00]  /*0cf0*/  NOP ;  /* 0x0000000000007918 */ /* 0x000fc00000000000 */
.L_x_13:


//--------------------- .text._Z17naive_cuda_matmulPfS_S_jjj --------------------------
	.section	.text._Z17naive_cuda_matmulPfS_S_jjj,"ax",@progbits
	.align	128
        .global         _Z17naive_cuda_matmulPfS_S_jjj
        .type           _Z17naive_cuda_matmulPfS_S_jjj,@function
        .size           _Z17naive_cuda_matmulPfS_S_jjj,(.L_x_14 - _Z17naive_cuda_matmulPfS_S_jjj)
        .other          _Z17naive_cuda_matmulPfS_S_jjj,@"STO_CUDA_ENTRY STV_DEFAULT"
_Z17naive_cuda_matmulPfS_S_jjj:
.text._Z17naive_cuda_matmulPfS_S_jjj:
[----:B------:R-:W-:Y:S01]  /*0000*/  LDC R1, c[0x0][0x37c] ;  /* 0x0000df00ff017b82 */ /* 0x000fe20000000800 */
[----:B------:R-:W0:Y:S07]  /*0010*/  S2R R7, SR_TID.X ;  /* 0x0000000000077919 */ /* 0x000e2e0000002100 */
[----:B------:R-:W1:Y:S01]  /*0020*/  S2UR UR4, SR_CTAID.X ;  /* 0x00000000000479c3 */ /* 0x000e620000002500 */
[----:B------:R-:W2:Y:S01]  /*0030*/  LDCU UR7, c[0x0][0x398] ;  /* 0x00007300ff0777ac */ /* 0x000ea20008000800 */
[----:B------:R-:W3:Y:S06]  /*0040*/  S2R R5, SR_TID.Y ;  /* 0x0000000000057919 */ /* 0x000eec0000002200 */
[----:B------:R-:W3:Y:S01]  /*0050*/  LDC R2, c[0x0][0x364] ;  /* 0x0000d900ff027b82 */ /* 0x000ee20000000800 */
[----:B------:R-:W1:Y:S07]  /*0060*/  LDCU UR5, c[0x0][0x360] ;  /* 0x00006c00ff0577ac */ /* 0x000e6e0008000800 */
[----:B------:R-:W3:Y:S08]  /*0070*/  S2UR UR6, SR_CTAID.Y ;  /* 0x00000000000679c3 */ /* 0x000ef00000002600 */
[----:B------:R-:W4:Y:S01]  /*0080*/  LDC R0, c[0x0][0x3a0] ;  /* 0x0000e800ff007b82 */ /* 0x000f220000000800 */
[----:B-1----:R-:W-:-:S06]  /*0090*/  UIMAD UR4, UR4, UR5, URZ ;  /* 0x00000005040472a4 */ /* 0x002fcc000f8e02ff */
[----:B0-----:R-:W-:Y:S01]  /*00a0*/  IADD3 R3, PT, PT, R7, UR4, RZ ;  /* 0x0000000407037c10 */ /* 0x001fe2000fffe0ff */
[----:B---3--:R-:W-:-:S03]  /*00b0*/  IMAD R2, R2, UR6, R5 ;  /* 0x0000000602027c24 */ /* 0x008fc6000f8e0205 */
[----:B----4-:R-:W-:-:S04]  /*00c0*/  ISETP.GE.U32.AND P0, PT, R3, R0, PT ;  /* 0x000000000300720c */ /* 0x010fc80003f06070 */
[----:B--2---:R-:W-:-:S13]  /*00d0*/  ISETP.GE.U32.OR P0, PT, R2, UR7, P0 ;  /* 0x0000000702007c0c */ /* 0x004fda0008706470 */
[----:B------:R-:W-:Y:S05]  /*00e0*/  @P0 EXIT ;  /* 0x000000000000094d */ /* 0x000fea0003800000 */
[----:B------:R-:W0:Y:S01]  /*00f0*/  LDC R5, c[0x0][0x39c] ;  /* 0x0000e700ff057b82 */ /* 0x000e220000000800 */
[----:B------:R-:W1:Y:S01]  /*0100*/  LDCU.64 UR6, c[0x0][0x358] ;  /* 0x00006b00ff0677ac */ /* 0x000e620008000a00 */
[----:B------:R-:W-:Y:S01]  /*0110*/  HFMA2 R12, -RZ, RZ, 0, 0 ;  /* 0x00000000ff0c7431 */ /* 0x000fe200000001ff */
[----:B0-----:R-:W-:-:S13]  /*0120*/  ISETP.NE.AND P0, PT, R5, RZ, PT ;  /* 0x000000ff0500720c */ /* 0x001fda0003f05270 */
[----:B-1----:R-:W-:Y:S05]  /*0130*/  @!P0 BRA `(.L_x_8) ;  /* 0x0000000800448947 */ /* 0x002fea0003800000 */
[C---:B------:R-:W-:Y:S02]  /*0140*/  ISETP.GE.U32.AND P1, PT, R5.reuse, 0x8, PT ;  /* 0x000000080500780c */ /* 0x040fe40003f26070 */
[----:B------:R-:W-:Y:S02]  /*0150*/  LOP3.LUT R4, R5, 0x7, RZ, 0xc0, !PT ;  /* 0x0000000705047812 */ /* 0x000fe400078ec0ff */
[----:B------:R-:W-:Y:S02]  /*0160*/  MOV R12, RZ ;  /* 0x000000ff000c7202 */ /* 0x000fe40000000f00 */
[----:B------:R-:W-:Y:S02]  /*0170*/  ISETP.NE.AND P0, PT, R4, RZ, PT ;  /* 0x000000ff0400720c */ /* 0x000fe40003f05270 */
[----:B------:R-:W-:-:S05]  /*0180*/  MOV R6, RZ ;  /* 0x000000ff00067202 */ /* 0x000fca0000000f00 */
[----:B------:R-:W-:Y:S06]  /*0190*/  @!P1 BRA `(.L_x_9) ;  /* 0x0000000400249947 */ /* 0x000fec0003800000 */
[----:B------:R-:W-:Y:S01]  /*01a0*/  LOP3.LUT R6, R5, 0xfffffff8, RZ, 0xc0, !PT ;  /* 0xfffffff805067812 */ /* 0x000fe200078ec0ff */
[C---:B------:R-:W-:Y:S01]  /*01b0*/  IMAD R11, R0.reuse, 0x3, R3 ;  /* 0x00000003000b7824 */ /* 0x040fe200078e0203 */
[C---:B------:R-:W-:Y:S01]  /*01c0*/  IADD3 R7, PT, PT, R0.reuse, UR4, R7 ;  /* 0x0000000400077c10 */ /* 0x040fe2000fffe007 */
[C-C-:B------:R-:W-:Y:S01]  /*01d0*/  IMAD R15, R0.reuse, 0x5, R3.reuse ;  /* 0x00000005000f7824 */ /* 0x140fe200078e0203 */
[CC--:B------:R-:W-:Y:S01]  /*01e0*/  LEA R9, R0.reuse, R3.reuse, 0x1 ;  /* 0x0000000300097211 */ /* 0x0c0fe200078e08ff */
[C-C-:B------:R-:W-:Y:S01]  /*01f0*/  IMAD R25, R0.reuse, 0x6, R3.reuse ;  /* 0x0000000600197824 */ /* 0x140fe200078e0203 */
[C---:B------:R-:W-:Y:S01]  /*0200*/  LEA R13, R0.reuse, R3, 0x2 ;  /* 0x00000003000d7211 */ /* 0x040fe200078e10ff */
[----:B------:R-:W-:Y:S01]  /*0210*/  IMAD R27, R0, 0x7, R3 ;  /* 0x00000007001b7824 */ /* 0x000fe200078e0203 */
[----:B------:R-:W-:Y:S01]  /*0220*/  MOV R12, RZ ;  /* 0x000000ff000c7202 */ /* 0x000fe20000000f00 */
[----:B------:R-:W-:Y:S01]  /*0230*/  IMAD R8, R2, R5, 0x3 ;  /* 0x0000000302087424 */ /* 0x000fe200078e0205 */
[----:B------:R-:W-:-:S02]  /*0240*/  MOV R29, R3 ;  /* 0x00000003001d7202 */ /* 0x000fc40000000f00 */
[----:B------:R-:W-:-:S07]  /*0250*/  IADD3 R10, PT, PT, -R6, RZ, RZ ;  /* 0x000000ff060a7210 */ /* 0x000fce0007ffe1ff */
.L_x_10:
[----:B------:R-:W0:Y:S01]  /*0260*/  LDC.64 R20, c[0x0][0x388] ;  /* 0x0000e200ff147b82 */ /* 0x000e220000000a00 */
[----:B------:R-:W-:-:S07]  /*0270*/  IADD3 R23, PT, PT, R8, -0x3, RZ ;  /* 0xfffffffd08177810 */ /* 0x000fce0007ffe0ff */
[----:B------:R-:W1:Y:S01]  /*0280*/  LDC.64 R16, c[0x0][0x390] ;  /* 0x0000e400ff107b82 */ /* 0x000e620000000a00 */
[----:B0-----:R-:W-:-:S06]  /*0290*/  IMAD.WIDE.U32 R22, R23, 0x4, R20 ;  /* 0x0000000417167825 */ /* 0x001fcc00078e0014 */
[----:B------:R-:W2:Y:S01]  /*02a0*/  LDG.E R23, desc[UR6][R22.64] ;  /* 0x0000000616177981 */ /* 0x000ea2000c1e1900 */
[----:B-1----:R-:W-:-:S06]  /*02b0*/  IMAD.WIDE.U32 R18, R29, 0x4, R16 ;  /* 0x000000041d127825 */ /* 0x002fcc00078e0010 */
[----:B------:R-:W2:Y:S01]  /*02c0*/  LDG.E R18, desc[UR6][R18.64] ;  /* 0x0000000612127981 */ /* 0x000ea2000c1e1900 */
[C---:B------:R-:W-:Y:S02]  /*02d0*/  IADD3 R14, PT, PT, R8.reuse, -0x2, RZ ;  /* 0xfffffffe080e7810 */ /* 0x040fe40007ffe0ff */
[----:B------:R-:W-:Y:S01]  /*02e0*/  IADD3 R24, PT, PT, R8, -0x1, RZ ;  /* 0xffffffff08187810 */ /* 0x000fe20007ffe0ff */
[----:B--2---:R-:W-:Y:S02]  /*02f0*/  FFMA R12, R23, R18, R12 ;  /* 0x00000012170c7223 */ /* 0x004fe4000000000c */
[----:B------:R-:W-:-:S04]  /*0300*/  IMAD.WIDE.U32 R18, R14, 0x4, R20 ;  /* 0x000000040e127825 */ /* 0x000fc800078e0014 */
[----:B------:R-:W-:Y:S01]  /*0310*/  IMAD.WIDE.U32 R22, R7, 0x4, R16 ;  /* 0x0000000407167825 */ /* 0x000fe200078e0010 */
[----:B------:R0:W2:Y:S04]  /*0320*/  LDG.E R14, desc[UR6][R18.64] ;  /* 0x00000006120e7981 */ /* 0x0000a8000c1e1900 */
[----:B------:R1:W2:Y:S01]  /*0330*/  LDG.E R26, desc[UR6][R22.64] ;  /* 0x00000006161a7981 */ /* 0x0002a2000c1e1900 */
[----:B0-----:R-:W-:-:S04]  /*0340*/  IMAD.WIDE.U32 R18, R24, 0x4, R20 ;  /* 0x0000000418127825 */ /* 0x001fc800078e0014 */
[----:B-1----:R-:W-:Y:S01]  /*0350*/  IMAD.WIDE.U32 R22, R9, 0x4, R16 ;  /* 0x0000000409167825 */ /* 0x002fe200078e0010 */
[----:B------:R0:W3:Y:S04]  /*0360*/  LDG.E R24, desc[UR6][R18.64] ;  /* 0x0000000612187981 */ /* 0x0000e8000c1e1900 */
[----:B------:R1:W3:Y:S01]  /*0370*/  LDG.E R28, desc[UR6][R22.64] ;  /* 0x00000006161c7981 */ /* 0x0002e2000c1e1900 */
[----:B0-----:R-:W-:-:S04]  /*0380*/  IMAD.WIDE.U32 R18, R8, 0x4, R20 ;  /* 0x0000000408127825 */ /* 0x001fc800078e0014 */
[----:B-1----:R-:W-:-:S04]  /*0390*/  IMAD.WIDE.U32 R22, R11, 0x4, R16 ;  /* 0x000000040b167825 */ /* 0x002fc800078e0010 */
[----:B--2---:R-:W-:Y:S02]  /*03a0*/  FFMA R12, R14, R26, R12 ;  /* 0x0000001a0e0c7223 */ /* 0x004fe4000000000c */
[----:B------:R-:W2:Y:S04]  /*03b0*/  LDG.E R14, desc[UR6][R18.64] ;  /* 0x00000006120e7981 */ /* 0x000ea8000c1e1900 */
[----:B------:R0:W2:Y:S01]  /*03c0*/  LDG.E R26, desc[UR6][R22.64] ;  /* 0x00000006161a7981 */ /* 0x0000a2000c1e1900 */
[----:B---3--:R-:W-:Y:S01]  /*03d0*/  FFMA R12, R24, R28, R12 ;  /* 0x0000001c180c7223 */ /* 0x008fe2000000000c */
[----:B------:R-:W-:Y:S01]  /*03e0*/  IADD3 R24, PT, PT, R8, 0x1, RZ ;  /* 0x0000000108187810 */ /* 0x000fe20007ffe0ff */
[----:B0-----:R-:W-:-:S04]  /*03f0*/  IMAD.WIDE.U32 R22, R13, 0x4, R16 ;  /* 0x000000040d167825 */ /* 0x001fc800078e0010 */
[----:B------:R-:W-:Y:S01]  /*0400*/  IMAD.WIDE.U32 R18, R24, 0x4, R20 ;  /* 0x0000000418127825 */ /* 0x000fe200078e0014 */
[----:B------:R-:W3:Y:S04]  /*0410*/  LDG.E R28, desc[UR6][R22.64] ;  /* 0x00000006161c7981 */ /* 0x000ee8000c1e1900 */
[----:B------:R0:W3:Y:S01]  /*0420*/  LDG.E R24, desc[UR6][R18.64] ;  /* 0x0000000612187981 */ /* 0x0000e2000c1e1900 */
[----:B--2---:R-:W-:Y:S01]  /*0430*/  FFMA R12, R14, R26, R12 ;  /* 0x0000001a0e0c7223 */ /* 0x004fe2000000000c */
[C---:B------:R-:W-:Y:S02]  /*0440*/  IADD3 R26, PT, PT, R8.reuse, 0x3, RZ ;  /* 0x00000003081a7810 */ /* 0x040fe40007ffe0ff */
[----:B------:R-:W-:-:S03]  /*0450*/  IADD3 R14, PT, PT, R8, 0x2, RZ ;  /* 0x00000002080e7810 */ /* 0x000fc60007ffe0ff */
[----:B0-----:R-:W-:Y:S01]  /*0460*/  IMAD.WIDE.U32 R18, R26, 0x4, R20 ;  /* 0x000000041a127825 */ /* 0x001fe200078e0014 */
[----:B------:R-:W-:-:S03]  /*0470*/  IADD3 R26, PT, PT, R8, 0x4, RZ ;  /* 0x00000004081a7810 */ /* 0x000fc60007ffe0ff */
[--C-:B------:R-:W-:Y:S02]  /*0480*/  IMAD.WIDE.U32 R22, R14, 0x4, R20.reuse ;  /* 0x000000040e167825 */ /* 0x100fe400078e0014 */
[----:B------:R0:W2:Y:S02]  /*0490*/  LDG.E R14, desc[UR6][R18.64] ;  /* 0x00000006120e7981 */ /* 0x0000a4000c1e1900 */
[----:B------:R-:W-:-:S04]  /*04a0*/  IMAD.WIDE.U32 R20, R26, 0x4, R20 ;  /* 0x000000041a147825 */ /* 0x000fc800078e0014 */
[----:B---3--:R-:W-:Y:S02]  /*04b0*/  FFMA R12, R24, R28, R12 ;  /* 0x0000001c180c7223 */ /* 0x008fe4000000000c */
[----:B------:R-:W3:Y:S01]  /*04c0*/  LDG.E R21, desc[UR6][R20.64] ;  /* 0x0000000614157981 */ /* 0x000ee2000c1e1900 */
[----:B0-----:R-:W-:-:S03]  /*04d0*/  IMAD.WIDE.U32 R18, R15, 0x4, R16 ;  /* 0x000000040f127825 */ /* 0x001fc600078e0010 */
[----:B------:R0:W4:Y:S04]  /*04e0*/  LDG.E R24, desc[UR6][R22.64] ;  /* 0x0000000616187981 */ /* 0x000128000c1e1900 */
[----:B------:R-:W4:Y:S01]  /*04f0*/  LDG.E R26, desc[UR6][R18.64] ;  /* 0x00000006121a7981 */ /* 0x000f22000c1e1900 */
[----:B0-----:R-:W-:-:S04]  /*0500*/  IMAD.WIDE.U32 R22, R25, 0x4, R16 ;  /* 0x0000000419167825 */ /* 0x001fc800078e0010 */
[----:B------:R-:W-:Y:S01]  /*0510*/  IMAD.WIDE.U32 R16, R27, 0x4, R16 ;  /* 0x000000041b107825 */ /* 0x000fe200078e0010 */
[----:B------:R-:W2:Y:S05]  /*0520*/  LDG.E R28, desc[UR6][R22.64] ;  /* 0x00000006161c7981 */ /* 0x000eaa000c1e1900 */
[----:B------:R-:W3:Y:S01]  /*0530*/  LDG.E R16, desc[UR6][R16.64] ;  /* 0x0000000610107981 */ /* 0x000ee2000c1e1900 */
[----:B------:R-:W-:-:S04]  /*0540*/  IADD3 R10, PT, PT, R10, 0x8, RZ ;  /* 0x000000080a0a7810 */ /* 0x000fc80007ffe0ff */
[----:B------:R-:W-:Y:S02]  /*0550*/  ISETP.NE.AND P1, PT, R10, RZ, PT ;  /* 0x000000ff0a00720c */ /* 0x000fe40003f25270 */
[----:B------:R-:W-:Y:S02]  /*0560*/  IADD3 R8, PT, PT, R8, 0x8, RZ ;  /* 0x0000000808087810 */ /* 0x000fe40007ffe0ff */
[C---:B------:R-:W-:Y:S02]  /*0570*/  LEA R7, R0.reuse, R7, 0x3 ;  /* 0x0000000700077211 */ /* 0x040fe400078e18ff */
[C---:B------:R-:W-:Y:S02]  /*0580*/  LEA R9, R0.reuse, R9, 0x3 ;  /* 0x0000000900097211 */ /* 0x040fe400078e18ff */
[C---:B------:R-:W-:Y:S02]  /*0590*/  LEA R11, R0.reuse, R11, 0x3 ;  /* 0x0000000b000b7211 */ /* 0x040fe400078e18ff */
[----:B------:R-:W-:-:S02]  /*05a0*/  LEA R13, R0, R13, 0x3 ;  /* 0x0000000d000d7211 */ /* 0x000fc400078e18ff */
[C---:B------:R-:W-:Y:S02]  /*05b0*/  LEA R15, R0.reuse, R15, 0x3 ;  /* 0x0000000f000f7211 */ /* 0x040fe400078e18ff */
[C---:B------:R-:W-:Y:S02]  /*05c0*/  LEA R25, R0.reuse, R25, 0x3 ;  /* 0x0000001900197211 */ /* 0x040fe400078e18ff */
[C---:B------:R-:W-:Y:S02]  /*05d0*/  LEA R27, R0.reuse, R27, 0x3 ;  /* 0x0000001b001b7211 */ /* 0x040fe400078e18ff */
[----:B------:R-:W-:Y:S01]  /*05e0*/  LEA R29, R0, R29, 0x3 ;  /* 0x0000001d001d7211 */ /* 0x000fe200078e18ff */
[----:B----4-:R-:W-:-:S04]  /*05f0*/  FFMA R12, R24, R26, R12 ;  /* 0x0000001a180c7223 */ /* 0x010fc8000000000c */
[----:B--2---:R-:W-:-:S04]  /*0600*/  FFMA R12, R14, R28, R12 ;  /* 0x0000001c0e0c7223 */ /* 0x004fc8000000000c */
[----:B---3--:R-:W-:Y:S01]  /*0610*/  FFMA R12, R21, R16, R12 ;  /* 0x00000010150c7223 */ /* 0x008fe2000000000c */
[----:B------:R-:W-:Y:S06]  /*0620*/  @P1 BRA `(.L_x_10) ;  /* 0xfffffffc000c1947 */ /* 0x000fec000383ffff */
.L_x_9:
[----:B------:R-:W-:Y:S05]  /*0630*/  @!P0 BRA `(.L_x_8) ;  /* 0x0000000400048947 */ /* 0x000fea0003800000 */
[----:B------:R-:W-:Y:S02]  /*0640*/  ISETP.GE.U32.AND P0, PT, R4, 0x4, PT ;  /* 0x000000040400780c */ /* 0x000fe40003f06070 */
[----:B------:R-:W-:-:S04]  /*0650*/  LOP3.LUT R13, R5, 0x3, RZ, 0xc0, !PT ;  /* 0x00000003050d7812 */ /* 0x000fc800078ec0ff */
[----:B------:R-:W-:-:S07]  /*0660*/  ISETP.NE.AND P1, PT, R13, RZ, PT ;  /* 0x000000ff0d00720c */ /* 0x000fce0003f25270 */
[----:B------:R-:W-:Y:S06]  /*0670*/  @!P0 BRA `(.L_x_11) ;  /* 0x00000000007c8947 */ /* 0x000fec0003800000 */
[----:B------:R-:W0:Y:S01]  /*0680*/  LDC.64 R8, c[0x0][0x390] ;  /* 0x0000e400ff087b82 */ /* 0x000e220000000a00 */
[----:B------:R-:W-:Y:S02]  /*0690*/  IMAD R15, R2, R5, R6 ;  /* 0x00000005020f7224 */ /* 0x000fe400078e0206 */
[----:B------:R-:W-:-:S03]  /*06a0*/  IMAD R17, R6, R0, R3 ;  /* 0x0000000006117224 */ /* 0x000fc600078e0203 */
[C---:B------:R-:W-:Y:S02]  /*06b0*/  IADD3 R23, PT, PT, R15.reuse, 0x1, RZ ;  /* 0x000000010f177810 */ /* 0x040fe40007ffe0ff */
[----:B------:R-:W1:Y:S01]  /*06c0*/  LDC.64 R10, c[0x0][0x388] ;  /* 0x0000e200ff0a7b82 */ /* 0x000e620000000a00 */
[C---:B------:R-:W-:Y:S02]  /*06d0*/  IADD3 R27, PT, PT, R15.reuse, 0x2, RZ ;  /* 0x000000020f1b7810 */ /* 0x040fe40007ffe0ff */
[----:B------:R-:W-:Y:S01]  /*06e0*/  IADD3 R4, PT, PT, R15, 0x3, RZ ;  /* 0x000000030f047810 */ /* 0x000fe20007ffe0ff */
[C---:B0-----:R-:W-:Y:S01]  /*06f0*/  IMAD.WIDE.U32 R20, R17.reuse, 0x4, R8 ;  /* 0x0000000411147825 */ /* 0x041fe200078e0008 */
[----:B------:R-:W-:-:S04]  /*0700*/  IADD3 R17, PT, PT, R17, R0, RZ ;  /* 0x0000000011117210 */ /* 0x000fc80007ffe0ff */
[-C--:B------:R-:W-:Y:S01]  /*0710*/  IADD3 R29, PT, PT, R17, R0.reuse, RZ ;  /* 0x00000000111d7210 */ /* 0x080fe20007ffe0ff */
[--C-:B-1----:R-:W-:Y:S01]  /*0720*/  IMAD.WIDE.U32 R24, R15, 0x4, R10.reuse ;  /* 0x000000040f187825 */ /* 0x102fe200078e000a */
[----:B------:R-:W2:Y:S03]  /*0730*/  LDG.E R20, desc[UR6][R20.64] ;  /* 0x0000000614147981 */ /* 0x000ea6000c1e1900 */
[----:B------:R-:W-:Y:S01]  /*0740*/  IMAD.WIDE.U32 R22, R23, 0x4, R10 ;  /* 0x0000000417167825 */ /* 0x000fe200078e000a */
[----:B------:R-:W2:Y:S03]  /*0750*/  LDG.E R7, desc[UR6][R24.64] ;  /* 0x0000000618077981 */ /* 0x000ea6000c1e1900 */
[----:B------:R-:W-:Y:S02]  /*0760*/  IMAD.WIDE.U32 R18, R17, 0x4, R8 ;  /* 0x0000000411127825 */ /* 0x000fe400078e0008 */
[----:B------:R-:W3:Y:S02]  /*0770*/  LDG.E R22, desc[UR6][R22.64] ;  /* 0x0000000616167981 */ /* 0x000ee4000c1e1900 */
[----:B------:R-:W-:Y:S01]  /*0780*/  IMAD.WIDE.U32 R14, R27, 0x4, R10 ;  /* 0x000000041b0e7825 */ /* 0x000fe200078e000a */
[C---:B------:R-:W-:Y:S01]  /*0790*/  IADD3 R27, PT, PT, R29.reuse, R0, RZ ;  /* 0x000000001d1b7210 */ /* 0x040fe20007ffe0ff */
[----:B------:R-:W3:Y:S02]  /*07a0*/  LDG.E R19, desc[UR6][R18.64] ;  /* 0x0000000612137981 */ /* 0x000ee4000c1e1900 */
[----:B------:R-:W-:-:S02]  /*07b0*/  IMAD.WIDE.U32 R16, R29, 0x4, R8 ;  /* 0x000000041d107825 */ /* 0x000fc400078e0008 */
[----:B------:R-:W4:Y:S02]  /*07c0*/  LDG.E R14, desc[UR6][R14.64] ;  /* 0x000000060e0e7981 */ /* 0x000f24000c1e1900 */
[----:B------:R-:W-:Y:S02]  /*07d0*/  IMAD.WIDE.U32 R10, R4, 0x4, R10 ;  /* 0x00000004040a7825 */ /* 0x000fe400078e000a */
[----:B------:R-:W4:Y:S02]  /*07e0*/  LDG.E R16, desc[UR6][R16.64] ;  /* 0x0000000610107981 */ /* 0x000f24000c1e1900 */
[----:B------:R-:W-:Y:S02]  /*07f0*/  IMAD.WIDE.U32 R8, R27, 0x4, R8 ;  /* 0x000000041b087825 */ /* 0x000fe400078e0008 */
[----:B------:R-:W5:Y:S04]  /*0800*/  LDG.E R10, desc[UR6][R10.64] ;  /* 0x000000060a0a7981 */ /* 0x000f68000c1e1900 */
[----:B------:R-:W5:Y:S01]  /*0810*/  LDG.E R8, desc[UR6][R8.64] ;  /* 0x0000000608087981 */ /* 0x000f62000c1e1900 */
[----:B------:R-:W-:Y:S01]  /*0820*/  IADD3 R6, PT, PT, R6, 0x4, RZ ;  /* 0x0000000406067810 */ /* 0x000fe20007ffe0ff */
[----:B--2---:R-:W-:-:S04]  /*0830*/  FFMA R7, R7, R20, R12 ;  /* 0x0000001407077223 */ /* 0x004fc8000000000c */
[----:B---3--:R-:W-:-:S04]  /*0840*/  FFMA R7, R22, R19, R7 ;  /* 0x0000001316077223 */ /* 0x008fc80000000007 */
[----:B----4-:R-:W-:-:S04]  /*0850*/  FFMA R7, R14, R16, R7 ;  /* 0x000000100e077223 */ /* 0x010fc80000000007 */
[----:B-----5:R-:W-:-:S07]  /*0860*/  FFMA R12, R10, R8, R7 ;  /* 0x000000080a0c7223 */ /* 0x020fce0000000007 */
.L_x_11:
[----:B------:R-:W-:Y:S05]  /*0870*/  @!P1 BRA `(.L_x_8) ;  /* 0x0000000000749947 */ /* 0x000fea0003800000 */
[----:B------:R-:W-:Y:S02]  /*0880*/  ISETP.NE.AND P0, PT, R13, 0x1, PT ;  /* 0x000000010d00780c */ /* 0x000fe40003f05270 */
[----:B------:R-:W-:-:S04]  /*0890*/  LOP3.LUT R4, R5, 0x1, RZ, 0xc0, !PT ;  /* 0x0000000105047812 */ /* 0x000fc800078ec0ff */
[----:B------:R-:W-:-:S07]  /*08a0*/  ISETP.NE.U32.AND P1, PT, R4, 0x1, PT ;  /* 0x000000010400780c */ /* 0x000fce0003f25070 */
[----:B------:R-:W0:Y:S01]  /*08b0*/  @P0 LDC.64 R14, c[0x0][0x390] ;  /* 0x0000e400ff0e0b82 */ /* 0x000e220000000a00 */
[----:B------:R-:W-:Y:S02]  /*08c0*/  @P0 IMAD R7, R2, R5, R6 ;  /* 0x0000000502070224 */ /* 0x000fe400078e0206 */
[CC--:B------:R-:W-:Y:S01]  /*08d0*/  @P0 IMAD R17, R6.reuse, R0.reuse, R3 ;  /* 0x0000000006110224 */ /* 0x0c0fe200078e0203 */
[----:B------:R-:W-:Y:S02]  /*08e0*/  @P0 IADD3 R6, PT, PT, R6, 0x2, RZ ;  /* 0x0000000206060810 */ /* 0x000fe40007ffe0ff */
[----:B------:R-:W-:Y:S02]  /*08f0*/  @P0 IADD3 R13, PT, PT, R7, 0x1, RZ ;  /* 0x00000001070d0810 */ /* 0x000fe40007ffe0ff */
[----:B------:R-:W1:Y:S01]  /*0900*/  @P0 LDC.64 R18, c[0x0][0x388] ;  /* 0x0000e200ff120b82 */ /* 0x000e620000000a00 */
[----:B------:R-:W-:-:S07]  /*0910*/  @P0 IADD3 R23, PT, PT, R17, R0, RZ ;  /* 0x0000000011170210 */ /* 0x000fce0007ffe0ff */
[----:B------:R-:W2:Y:S08]  /*0920*/  @!P1 LDC.64 R8, c[0x0][0x388] ;  /* 0x0000e200ff089b82 */ /* 0x000eb00000000a00 */
[----:B------:R-:W3:Y:S01]  /*0930*/  @!P1 LDC.64 R10, c[0x0][0x390] ;  /* 0x0000e400ff0a9b82 */ /* 0x000ee20000000a00 */
[----:B0-----:R-:W-:-:S04]  /*0940*/  @P0 IMAD.WIDE.U32 R16, R17, 0x4, R14 ;  /* 0x0000000411100825 */ /* 0x001fc800078e000e */
[----:B------:R-:W-:Y:S02]  /*0950*/  @P0 IMAD.WIDE.U32 R14, R23, 0x4, R14 ;  /* 0x00000004170e0825 */ /* 0x000fe400078e000e */
[----:B------:R-:W4:Y:S02]  /*0960*/  @P0 LDG.E R16, desc[UR6][R16.64] ;  /* 0x0000000610100981 */ /* 0x000f24000c1e1900 */
[--C-:B-1----:R-:W-:Y:S02]  /*0970*/  @P0 IMAD.WIDE.U32 R20, R7, 0x4, R18.reuse ;  /* 0x0000000407140825 */ /* 0x102fe400078e0012 */
[----:B------:R-:W5:Y:S02]  /*0980*/  @P0 LDG.E R14, desc[UR6][R14.64] ;  /* 0x000000060e0e0981 */ /* 0x000f64000c1e1900 */
[----:B------:R-:W-:Y:S02]  /*0990*/  @P0 IMAD.WIDE.U32 R18, R13, 0x4, R18 ;  /* 0x000000040d120825 */ /* 0x000fe400078e0012 */
[----:B------:R-:W4:Y:S02]  /*09a0*/  @P0 LDG.E R7, desc[UR6][R20.64] ;  /* 0x0000000614070981 */ /* 0x000f24000c1e1900 */
[----:B------:R-:W-:-:S02]  /*09b0*/  @!P1 IMAD R5, R2, R5, R6 ;  /* 0x0000000502059224 */ /* 0x000fc400078e0206 */
[----:B------:R-:W-:Y:S01]  /*09c0*/  @!P1 IMAD R13, R6, R0, R3 ;  /* 0x00000000060d9224 */ /* 0x000fe200078e0203 */
[----:B------:R-:W5:Y:S01]  /*09d0*/  @P0 LDG.E R18, desc[UR6][R18.64] ;  /* 0x0000000612120981 */ /* 0x000f62000c1e1900 */
[----:B--2---:R-:W-:-:S04]  /*09e0*/  @!P1 IMAD.WIDE.U32 R8, R5, 0x4, R8 ;  /* 0x0000000405089825 */ /* 0x004fc800078e0008 */
[----:B---3--:R-:W-:Y:S02]  /*09f0*/  @!P1 IMAD.WIDE.U32 R10, R13, 0x4, R10 ;  /* 0x000000040d0a9825 */ /* 0x008fe400078e000a */
[----:B------:R-:W2:Y:S04]  /*0a00*/  @!P1 LDG.E R9, desc[UR6][R8.64] ;  /* 0x0000000608099981 */ /* 0x000ea8000c1e1900 */
[----:B------:R-:W2:Y:S01]  /*0a10*/  @!P1 LDG.E R10, desc[UR6][R10.64] ;  /* 0x000000060a0a9981 */ /* 0x000ea2000c1e1900 */
[----:B----4-:R-:W-:-:S04]  /*0a20*/  @P0 FFMA R7, R7, R16, R12 ;  /* 0x0000001007070223 */ /* 0x010fc8000000000c */
[----:B-----5:R-:W-:-:S04]  /*0a30*/  @P0 FFMA R12, R18, R14, R7 ;  /* 0x0000000e120c0223 */ /* 0x020fc80000000007 */
[----:B--2---:R-:W-:-:S07]  /*0a40*/  @!P1 FFMA R12, R9, R10, R12 ;  /* 0x0000000a090c9223 */ /* 0x004fce000000000c */
.L_x_8:
[----:B------:R-:W0:Y:S01]  /*0a50*/  LDC.64 R4, c[0x0][0x380] ;  /* 0x0000e000ff047b82 */ /* 0x000e220000000a00 */
[----:B------:R-:W-:-:S04]  /*0a60*/  IMAD R3, R2, R0, R3 ;  /* 0x0000000002037224 */ /* 0x000fc800078e0203 */
[----:B0-----:R-:W-:-:S05]  /*0a70*/  IMAD.WIDE.U32 R2, R3, 0x4, R4 ;  /* 0x0000000403027825 */ /* 0x001fca00078e0004 */
[----:B------:R-:W-:Y:S01]  /*0a80*/  STG.E desc[UR6][R2.64], R12 ;  /* 0x0000000c02007986 */ /* 0x000fe2000c101906 */
[----:B------:R-:W-:Y:S05]  /*0a90*/  EXIT ;  /* 0x000000000000794d */ /* 0x000fea0003800000 */
.L_x_12:
        /* <DEDUP_REMOVED lines=14> */
.L_x_14:


//--------------------- .nv.shared._Z17tiled_cuda_matmulPfS_S_jjjj --------------------------
	.section	.nv.shared._Z17tiled_cuda_matmulPfS_S_jjjj,"aw",@nobits
	.sectionflags	@""
	.align	4
.nv.shared._Z17tiled_cuda_matmulPfS_S_jjjj:
	.zero		9216


//--------------------- .nv.shared.reserved.0     --------------------------
	.section	.nv.shared.reserved.0,"aw",@nobits
	.weak		__nv_reservedSMEM_offset_0_alias
	.size		__nv_reservedSMEM_offset_0_alias, 0, 64
	.other		__nv_reservedSMEM_offset_0_alias,@"STO_CUDA_RESERVED_SHARED STV_DEFAULT"
__nv_reservedSMEM_offset_0_alias:
	.zero		0
	.zero		64


//--------------------- .nv.constant0._Z17tiled_cuda_matmulPfS_S_jjjj --------------------------
	.section	.nv.constant0._Z17tiled_cuda_matmulPfS_S_jjjj,"a",@progbits
	.sectionflags	@""
	.align	4
.nv.constant0._Z17tiled_cuda_matmulPfS_S_jjjj:
	.zero		936


//--------------------- .nv.constant0._Z17naive_cuda_matmulPfS_S_jjj --------------------------
	.section	.nv.constant0._Z17naive_cuda_matmulPfS_S_jjj,"a",@progbits
	.sectionflags	@""
	.align	4
.nv.constant0._Z17naive_cuda_matmulPfS_S_jjj:
	.zero		932


//--------------------- SYMBOLS --------------------------

	.type		.nv.reservedSmem.offset0,@object
	.size		.nv.reservedSmem.offset0,0x4
	.type		.nv.reservedSmem.cap,@object
	.size		.nv.reservedSmem.cap,0x4
